//
// Generated by NVIDIA NVVM Compiler
//
// Compiler Build ID: CL-36424714
// Cuda compilation tools, release 13.0, V13.0.88
// Based on NVVM 20.0.0
//

.version 9.0
.target sm_100
.address_size 64

	// .globl	_Z30elem_increduce_mean_f32_kerneljjPKfPf

.visible .entry _Z30elem_increduce_mean_f32_kerneljjPKfPf(
	.param .u32 _Z30elem_increduce_mean_f32_kerneljjPKfPf_param_0,
	.param .u32 _Z30elem_increduce_mean_f32_kerneljjPKfPf_param_1,
	.param .u64 .ptr .align 1 _Z30elem_increduce_mean_f32_kerneljjPKfPf_param_2,
	.param .u64 .ptr .align 1 _Z30elem_increduce_mean_f32_kerneljjPKfPf_param_3
)
{
	.reg .pred 	%p<2>;
	.reg .b32 	%r<8>;
	.reg .b32 	%f<7>;
	.reg .b64 	%rd<8>;

	ld.param.u32 	%r3, [_Z30elem_increduce_mean_f32_kerneljjPKfPf_param_0];
	ld.param.u32 	%r2, [_Z30elem_increduce_mean_f32_kerneljjPKfPf_param_1];
	ld.param.u64 	%rd1, [_Z30elem_increduce_mean_f32_kerneljjPKfPf_param_2];
	ld.param.u64 	%rd2, [_Z30elem_increduce_mean_f32_kerneljjPKfPf_param_3];
	mov.u32 	%r4, %tid.x;
	mov.u32 	%r5, %ntid.x;
	mov.u32 	%r6, %ctaid.x;
	mad.lo.s32 	%r1, %r5, %r6, %r4;
	setp.ge.u32 	%p1, %r1, %r3;
	@%p1 bra 	$L__BB0_2;
	cvta.to.global.u64 	%rd3, %rd1;
	cvta.to.global.u64 	%rd4, %rd2;
	add.s32 	%r7, %r2, 1;
	cvt.rn.f32.u32 	%f1, %r7;
	rcp.rn.f32 	%f2, %f1;
	mul.wide.u32 	%rd5, %r1, 4;
	add.s64 	%rd6, %rd3, %rd5;
	ld.global.f32 	%f3, [%rd6];
	add.s64 	%rd7, %rd4, %rd5;
	ld.global.f32 	%f4, [%rd7];
	sub.f32 	%f5, %f3, %f4;
	fma.rn.f32 	%f6, %f2, %f5, %f4;
	st.global.f32 	[%rd7], %f6;
$L__BB0_2:
	ret;

}
	// .globl	_Z34elem_prereduce_moments2_f32_kerneljPKfPfS1_
.visible .entry _Z34elem_prereduce_moments2_f32_kerneljPKfPfS1_(
	.param .u32 _Z34elem_prereduce_moments2_f32_kerneljPKfPfS1__param_0,
	.param .u64 .ptr .align 1 _Z34elem_prereduce_moments2_f32_kerneljPKfPfS1__param_1,
	.param .u64 .ptr .align 1 _Z34elem_prereduce_moments2_f32_kerneljPKfPfS1__param_2,
	.param .u64 .ptr .align 1 _Z34elem_prereduce_moments2_f32_kerneljPKfPfS1__param_3
)
{
	.reg .pred 	%p<2>;
	.reg .b32 	%r<7>;
	.reg .b32 	%f<2>;
	.reg .b64 	%rd<11>;

	ld.param.u32 	%r2, [_Z34elem_prereduce_moments2_f32_kerneljPKfPfS1__param_0];
	ld.param.u64 	%rd1, [_Z34elem_prereduce_moments2_f32_kerneljPKfPfS1__param_1];
	ld.param.u64 	%rd2, [_Z34elem_prereduce_moments2_f32_kerneljPKfPfS1__param_2];
	ld.param.u64 	%rd3, [_Z34elem_prereduce_moments2_f32_kerneljPKfPfS1__param_3];
	mov.u32 	%r3, %tid.x;
	mov.u32 	%r4, %ntid.x;
	mov.u32 	%r5, %ctaid.x;
	mad.lo.s32 	%r1, %r4, %r5, %r3;
	setp.ge.u32 	%p1, %r1, %r2;
	@%p1 bra 	$L__BB1_2;
	cvta.to.global.u64 	%rd4, %rd1;
	cvta.to.global.u64 	%rd5, %rd2;
	cvta.to.global.u64 	%rd6, %rd3;
	mul.wide.u32 	%rd7, %r1, 4;
	add.s64 	%rd8, %rd4, %rd7;
	ld.global.f32 	%f1, [%rd8];
	add.s64 	%rd9, %rd5, %rd7;
	st.global.f32 	[%rd9], %f1;
	add.s64 	%rd10, %rd6, %rd7;
	mov.b32 	%r6, 0;
	st.global.u32 	[%rd10], %r6;
$L__BB1_2:
	ret;

}
	// .globl	_Z34elem_increduce_moments2_f32_kerneljjPKfPfS1_
.visible .entry _Z34elem_increduce_moments2_f32_kerneljjPKfPfS1_(
	.param .u32 _Z34elem_increduce_moments2_f32_kerneljjPKfPfS1__param_0,
	.param .u32 _Z34elem_increduce_moments2_f32_kerneljjPKfPfS1__param_1,
	.param .u64 .ptr .align 1 _Z34elem_increduce_moments2_f32_kerneljjPKfPfS1__param_2,
	.param .u64 .ptr .align 1 _Z34elem_increduce_moments2_f32_kerneljjPKfPfS1__param_3,
	.param .u64 .ptr .align 1 _Z34elem_increduce_moments2_f32_kerneljjPKfPfS1__param_4
)
{
	.reg .pred 	%p<2>;
	.reg .b32 	%r<8>;
	.reg .b32 	%f<10>;
	.reg .b64 	%rd<11>;

	ld.param.u32 	%r3, [_Z34elem_increduce_moments2_f32_kerneljjPKfPfS1__param_0];
	ld.param.u32 	%r2, [_Z34elem_increduce_moments2_f32_kerneljjPKfPfS1__param_1];
	ld.param.u64 	%rd1, [_Z34elem_increduce_moments2_f32_kerneljjPKfPfS1__param_2];
	ld.param.u64 	%rd2, [_Z34elem_increduce_moments2_f32_kerneljjPKfPfS1__param_3];
	ld.param.u64 	%rd3, [_Z34elem_increduce_moments2_f32_kerneljjPKfPfS1__param_4];
	mov.u32 	%r4, %tid.x;
	mov.u32 	%r5, %ntid.x;
	mov.u32 	%r6, %ctaid.x;
	mad.lo.s32 	%r1, %r5, %r6, %r4;
	setp.ge.u32 	%p1, %r1, %r3;
	@%p1 bra 	$L__BB2_2;
	cvta.to.global.u64 	%rd4, %rd1;
	cvta.to.global.u64 	%rd5, %rd2;
	cvta.to.global.u64 	%rd6, %rd3;
	add.s32 	%r7, %r2, 1;
	cvt.rn.f32.u32 	%f1, %r7;
	rcp.rn.f32 	%f2, %f1;
	mul.wide.u32 	%rd7, %r1, 4;
	add.s64 	%rd8, %rd4, %rd7;
	ld.global.f32 	%f3, [%rd8];
	add.s64 	%rd9, %rd5, %rd7;
	ld.global.f32 	%f4, [%rd9];
	sub.f32 	%f5, %f3, %f4;
	fma.rn.f32 	%f6, %f2, %f5, %f4;
	st.global.f32 	[%rd9], %f6;
	sub.f32 	%f7, %f3, %f6;
	add.s64 	%rd10, %rd6, %rd7;
	ld.global.f32 	%f8, [%rd10];
	fma.rn.f32 	%f9, %f5, %f7, %f8;
	st.global.f32 	[%rd10], %f9;
$L__BB2_2:
	ret;

}
	// .globl	_Z36elem_blockreduce_moments2_f32_kerneljjjPKfS0_PfS1_
.visible .entry _Z36elem_blockreduce_moments2_f32_kerneljjjPKfS0_PfS1_(
	.param .u32 _Z36elem_blockreduce_moments2_f32_kerneljjjPKfS0_PfS1__param_0,
	.param .u32 _Z36elem_blockreduce_moments2_f32_kerneljjjPKfS0_PfS1__param_1,
	.param .u32 _Z36elem_blockreduce_moments2_f32_kerneljjjPKfS0_PfS1__param_2,
	.param .u64 .ptr .align 1 _Z36elem_blockreduce_moments2_f32_kerneljjjPKfS0_PfS1__param_3,
	.param .u64 .ptr .align 1 _Z36elem_blockreduce_moments2_f32_kerneljjjPKfS0_PfS1__param_4,
	.param .u64 .ptr .align 1 _Z36elem_blockreduce_moments2_f32_kerneljjjPKfS0_PfS1__param_5,
	.param .u64 .ptr .align 1 _Z36elem_blockreduce_moments2_f32_kerneljjjPKfS0_PfS1__param_6
)
{
	.reg .pred 	%p<2>;
	.reg .b32 	%r<9>;
	.reg .b32 	%f<16>;
	.reg .b64 	%rd<14>;

	ld.param.u32 	%r4, [_Z36elem_blockreduce_moments2_f32_kerneljjjPKfS0_PfS1__param_0];
	ld.param.u32 	%r2, [_Z36elem_blockreduce_moments2_f32_kerneljjjPKfS0_PfS1__param_1];
	ld.param.u32 	%r3, [_Z36elem_blockreduce_moments2_f32_kerneljjjPKfS0_PfS1__param_2];
	ld.param.u64 	%rd1, [_Z36elem_blockreduce_moments2_f32_kerneljjjPKfS0_PfS1__param_3];
	ld.param.u64 	%rd2, [_Z36elem_blockreduce_moments2_f32_kerneljjjPKfS0_PfS1__param_4];
	ld.param.u64 	%rd3, [_Z36elem_blockreduce_moments2_f32_kerneljjjPKfS0_PfS1__param_5];
	ld.param.u64 	%rd4, [_Z36elem_blockreduce_moments2_f32_kerneljjjPKfS0_PfS1__param_6];
	mov.u32 	%r5, %tid.x;
	mov.u32 	%r6, %ntid.x;
	mov.u32 	%r7, %ctaid.x;
	mad.lo.s32 	%r1, %r6, %r7, %r5;
	setp.ge.u32 	%p1, %r1, %r4;
	@%p1 bra 	$L__BB3_2;
	cvt.rn.f32.u32 	%f1, %r2;
	add.s32 	%r8, %r3, %r2;
	cvt.rn.f32.u32 	%f2, %r8;
	cvta.to.global.u64 	%rd5, %rd1;
	cvta.to.global.u64 	%rd6, %rd3;
	cvta.to.global.u64 	%rd7, %rd2;
	cvta.to.global.u64 	%rd8, %rd4;
	mul.wide.u32 	%rd9, %r1, 4;
	add.s64 	%rd10, %rd5, %rd9;
	ld.global.f32 	%f3, [%rd10];
	add.s64 	%rd11, %rd6, %rd9;
	ld.global.f32 	%f4, [%rd11];
	sub.f32 	%f5, %f3, %f4;
	div.rn.f32 	%f6, %f1, %f2;
	fma.rn.f32 	%f7, %f6, %f5, %f4;
	st.global.f32 	[%rd11], %f7;
	add.s64 	%rd12, %rd7, %rd9;
	ld.global.f32 	%f8, [%rd12];
	mul.f32 	%f9, %f5, %f5;
	cvt.rn.f32.u32 	%f10, %r3;
	mul.f32 	%f11, %f1, %f10;
	div.rn.f32 	%f12, %f11, %f2;
	fma.rn.f32 	%f13, %f12, %f9, %f8;
	add.s64 	%rd13, %rd8, %rd9;
	ld.global.f32 	%f14, [%rd13];
	add.f32 	%f15, %f14, %f13;
	st.global.f32 	[%rd13], %f15;
$L__BB3_2:
	ret;

}
	// .globl	_Z30elem_postreduce_var_f32_kerneljjPf
.visible .entry _Z30elem_postreduce_var_f32_kerneljjPf(
	.param .u32 _Z30elem_postreduce_var_f32_kerneljjPf_param_0,
	.param .u32 _Z30elem_postreduce_var_f32_kerneljjPf_param_1,
	.param .u64 .ptr .align 1 _Z30elem_postreduce_var_f32_kerneljjPf_param_2
)
{
	.reg .pred 	%p<2>;
	.reg .b32 	%r<8>;
	.reg .b32 	%f<5>;
	.reg .b64 	%rd<5>;

	ld.param.u32 	%r3, [_Z30elem_postreduce_var_f32_kerneljjPf_param_0];
	ld.param.u32 	%r2, [_Z30elem_postreduce_var_f32_kerneljjPf_param_1];
	ld.param.u64 	%rd1, [_Z30elem_postreduce_var_f32_kerneljjPf_param_2];
	mov.u32 	%r4, %tid.x;
	mov.u32 	%r5, %ntid.x;
	mov.u32 	%r6, %ctaid.x;
	mad.lo.s32 	%r1, %r5, %r6, %r4;
	setp.ge.u32 	%p1, %r1, %r3;
	@%p1 bra 	$L__BB4_2;
	cvta.to.global.u64 	%rd2, %rd1;
	add.s32 	%r7, %r2, -1;
	cvt.rn.f32.u32 	%f1, %r7;
	rcp.rn.f32 	%f2, %f1;
	mul.wide.u32 	%rd3, %r1, 4;
	add.s64 	%rd4, %rd2, %rd3;
	ld.global.f32 	%f3, [%rd4];
	mul.f32 	%f4, %f2, %f3;
	st.global.f32 	[%rd4], %f4;
$L__BB4_2:
	ret;

}


// ===== COMPILED SASS (sm_100) =====

	.target	sm_100

	.elftype	@"ET_EXEC"


//--------------------- .note.nv.tkinfo           --------------------------
	.section	.note.nv.tkinfo,"",@"SHT_NOTE"
	.sectionflags	@"SHF_NOTE_NV_TKINFO"
	.tkinfo
        /*0018*/ 	.word	0x00000002
        /*0030*/ 	.string	""
        /*0030*/ 	.string	"ptxas"
        /*0030*/ 	.string	"Cuda compilation tools, release 13.0, V13.0.88"
        /*0030*/ 	.string	"Build cuda_13.0.r13.0/compiler.36424714_0"
        /*0030*/ 	.string	"-arch sm_100 -m 64 "



//--------------------- .note.nv.cuinfo           --------------------------
	.section	.note.nv.cuinfo,"",@"SHT_NOTE"
	.sectionflags	@"SHF_NOTE_NV_CUINFO"
        /*0018*/ 	.short	0x0002
        /*001a*/ 	.short	0x0064
        /*001c*/ 	.short	0x0082
	.zero		2


//--------------------- .nv.info                  --------------------------
	.section	.nv.info,"",@"SHT_CUDA_INFO"
	.align	4


	//----- nvinfo : EIATTR_REGCOUNT
	.align		4
        /*0000*/ 	.byte	0x04, 0x2f
        /*0002*/ 	.short	(.L_1 - .L_0)
	.align		4
.L_0:
        /*0004*/ 	.word	index@(_Z30elem_increduce_mean_f32_kerneljjPKfPf)
        /*0008*/ 	.word	0x0000000e


	//----- nvinfo : EIATTR_FRAME_SIZE
	.align		4
.L_1:
        /*000c*/ 	.byte	0x04, 0x11
        /*000e*/ 	.short	(.L_3 - .L_2)
	.align		4
.L_2:
        /*0010*/ 	.word	index@($__internal_3_$__cuda_sm20_rcp_rn_f32_slowpath)
        /*0014*/ 	.word	0x00000000


	//----- nvinfo : EIATTR_FRAME_SIZE
	.align		4
.L_3:
        /*0018*/ 	.byte	0x04, 0x11
        /*001a*/ 	.short	(.L_5 - .L_4)
	.align		4
.L_4:
        /*001c*/ 	.word	index@(_Z30elem_increduce_mean_f32_kerneljjPKfPf)
        /*0020*/ 	.word	0x00000000


	//----- nvinfo : EIATTR_REGCOUNT
	.align		4
.L_5:
        /*0024*/ 	.byte	0x04, 0x2f
        /*0026*/ 	.short	(.L_7 - .L_6)
	.align		4
.L_6:
        /*0028*/ 	.word	index@(_Z34elem_prereduce_moments2_f32_kerneljPKfPfS1_)
        /*002c*/ 	.word	0x0000000c


	//----- nvinfo : EIATTR_FRAME_SIZE
	.align		4
.L_7:
        /*0030*/ 	.byte	0x04, 0x11
        /*0032*/ 	.short	(.L_9 - .L_8)
	.align		4
.L_8:
        /*0034*/ 	.word	index@(_Z34elem_prereduce_moments2_f32_kerneljPKfPfS1_)
        /*0038*/ 	.word	0x00000000


	//----- nvinfo : EIATTR_REGCOUNT
	.align		4
.L_9:
        /*003c*/ 	.byte	0x04, 0x2f
        /*003e*/ 	.short	(.L_11 - .L_10)
	.align		4
.L_10:
        /*0040*/ 	.word	index@(_Z34elem_increduce_moments2_f32_kerneljjPKfPfS1_)
        /*0044*/ 	.word	0x00000010


	//----- nvinfo : EIATTR_FRAME_SIZE
	.align		4
.L_11:
        /*0048*/ 	.byte	0x04, 0x11
        /*004a*/ 	.short	(.L_13 - .L_12)
	.align		4
.L_12:
        /*004c*/ 	.word	index@($__internal_2_$__cuda_sm20_rcp_rn_f32_slowpath)
        /*0050*/ 	.word	0x00000000


	//----- nvinfo : EIATTR_FRAME_SIZE
	.align		4
.L_13:
        /*0054*/ 	.byte	0x04, 0x11
        /*0056*/ 	.short	(.L_15 - .L_14)
	.align		4
.L_14:
        /*0058*/ 	.word	index@(_Z34elem_increduce_moments2_f32_kerneljjPKfPfS1_)
        /*005c*/ 	.word	0x00000000


	//----- nvinfo : EIATTR_REGCOUNT
	.align		4
.L_15:
        /*0060*/ 	.byte	0x04, 0x2f
        /*0062*/ 	.short	(.L_17 - .L_16)
	.align		4
.L_16:
        /*0064*/ 	.word	index@(_Z36elem_blockreduce_moments2_f32_kerneljjjPKfS0_PfS1_)
        /*0068*/ 	.word	0x00000014


	//----- nvinfo : EIATTR_FRAME_SIZE
	.align		4
.L_17:
        /*006c*/ 	.byte	0x04, 0x11
        /*006e*/ 	.short	(.L_19 - .L_18)
	.align		4
.L_18:
        /*0070*/ 	.word	index@($__internal_1_$__cuda_sm3x_div_rn_noftz_f32_slowpath)
        /*0074*/ 	.word	0x00000000


	//----- nvinfo : EIATTR_FRAME_SIZE
	.align		4
.L_19:
        /*0078*/ 	.byte	0x04, 0x11
        /*007a*/ 	.short	(.L_21 - .L_20)
	.align		4
.L_20:
        /*007c*/ 	.word	index@(_Z36elem_blockreduce_moments2_f32_kerneljjjPKfS0_PfS1_)
        /*0080*/ 	.word	0x00000000


	//----- nvinfo : EIATTR_REGCOUNT
	.align		4
.L_21:
        /*0084*/ 	.byte	0x04, 0x2f
        /*0086*/ 	.short	(.L_23 - .L_22)
	.align		4
.L_22:
        /*0088*/ 	.word	index@(_Z30elem_postreduce_var_f32_kerneljjPf)
        /*008c*/ 	.word	0x0000000e


	//----- nvinfo : EIATTR_FRAME_SIZE
	.align		4
.L_23:
        /*0090*/ 	.byte	0x04, 0x11
        /*0092*/ 	.short	(.L_25 - .L_24)
	.align		4
.L_24:
        /*0094*/ 	.word	index@($__internal_0_$__cuda_sm20_rcp_rn_f32_slowpath)
        /*0098*/ 	.word	0x00000000


	//----- nvinfo : EIATTR_FRAME_SIZE
	.align		4
.L_25:
        /*009c*/ 	.byte	0x04, 0x11
        /*009e*/ 	.short	(.L_27 - .L_26)
	.align		4
.L_26:
        /*00a0*/ 	.word	index@(_Z30elem_postreduce_var_f32_kerneljjPf)
        /*00a4*/ 	.word	0x00000000


	//----- nvinfo : EIATTR_MIN_STACK_SIZE
	.align		4
.L_27:
        /*00a8*/ 	.byte	0x04, 0x12
        /*00aa*/ 	.short	(.L_29 - .L_28)
	.align		4
.L_28:
        /*00ac*/ 	.word	index@(_Z30elem_postreduce_var_f32_kerneljjPf)
        /*00b0*/ 	.word	0x00000000


	//----- nvinfo : EIATTR_MIN_STACK_SIZE
	.align		4
.L_29:
        /*00b4*/ 	.byte	0x04, 0x12
        /*00b6*/ 	.short	(.L_31 - .L_30)
	.align		4
.L_30:
        /*00b8*/ 	.word	index@(_Z36elem_blockreduce_moments2_f32_kerneljjjPKfS0_PfS1_)
        /*00bc*/ 	.word	0x00000000


	//----- nvinfo : EIATTR_MIN_STACK_SIZE
	.align		4
.L_31:
        /*00c0*/ 	.byte	0x04, 0x12
        /*00c2*/ 	.short	(.L_33 - .L_32)
	.align		4
.L_32:
        /*00c4*/ 	.word	index@(_Z34elem_increduce_moments2_f32_kerneljjPKfPfS1_)
        /*00c8*/ 	.word	0x00000000


	//----- nvinfo : EIATTR_MIN_STACK_SIZE
	.align		4
.L_33:
        /*00cc*/ 	.byte	0x04, 0x12
        /*00ce*/ 	.short	(.L_35 - .L_34)
	.align		4
.L_34:
        /*00d0*/ 	.word	index@(_Z34elem_prereduce_moments2_f32_kerneljPKfPfS1_)
        /*00d4*/ 	.word	0x00000000


	//----- nvinfo : EIATTR_MIN_STACK_SIZE
	.align		4
.L_35:
        /*00d8*/ 	.byte	0x04, 0x12
        /*00da*/ 	.short	(.L_37 - .L_36)
	.align		4
.L_36:
        /*00dc*/ 	.word	index@(_Z30elem_increduce_mean_f32_kerneljjPKfPf)
        /*00e0*/ 	.word	0x00000000
.L_37:


//--------------------- .nv.compat                --------------------------
	.section	.nv.compat,"",@"SHT_CUDA_COMPAT_INFO"
	.align	4
        /*0000*/ 	.byte	0x02, 0x09, 0x00, 0x00, 0x02, 0x02, 0x01, 0x00, 0x02, 0x05, 0x05, 0x00, 0x03, 0x07, 0x01, 0x01
        /*0010*/ 	.byte	0x02, 0x03, 0x00, 0x00, 0x02, 0x06, 0x01, 0x00, 0x04, 0x0b, 0x08, 0x00, 0x01, 0x00, 0x00, 0x00
        /*0020*/ 	.byte	0x00, 0x00, 0x00, 0x00


//--------------------- .nv.info._Z30elem_postreduce_var_f32_kerneljjPf --------------------------
	.section	.nv.info._Z30elem_postreduce_var_f32_kerneljjPf,"",@"SHT_CUDA_INFO"
	.sectionflags	@""
	.align	4


	//----- nvinfo : EIATTR_CUDA_API_VERSION
	.align		4
        /*0000*/ 	.byte	0x04, 0x37
        /*0002*/ 	.short	(.L_39 - .L_38)
.L_38:
        /*0004*/ 	.word	0x00000082


	//----- nvinfo : EIATTR_KPARAM_INFO
	.align		4
.L_39:
        /*0008*/ 	.byte	0x04, 0x17
        /*000a*/ 	.short	(.L_41 - .L_40)
.L_40:
        /*000c*/ 	.word	0x00000000
        /*0010*/ 	.short	0x0002
        /*0012*/ 	.short	0x0008
        /*0014*/ 	.byte	0x00, 0xf5, 0x21, 0x00


	//----- nvinfo : EIATTR_KPARAM_INFO
	.align		4
.L_41:
        /*0018*/ 	.byte	0x04, 0x17
        /*001a*/ 	.short	(.L_43 - .L_42)
.L_42:
        /*001c*/ 	.word	0x00000000
        /*0020*/ 	.short	0x0001
        /*0022*/ 	.short	0x0004
        /*0024*/ 	.byte	0x00, 0xf0, 0x11, 0x00


	//----- nvinfo : EIATTR_KPARAM_INFO
	.align		4
.L_43:
        /*0028*/ 	.byte	0x04, 0x17
        /*002a*/ 	.short	(.L_45 - .L_44)
.L_44:
        /*002c*/ 	.word	0x00000000
        /*0030*/ 	.short	0x0000
        /*0032*/ 	.short	0x0000
        /*0034*/ 	.byte	0x00, 0xf0, 0x11, 0x00


	//----- nvinfo : EIATTR_SPARSE_MMA_MASK
	.align		4
.L_45:
        /*0038*/ 	.byte	0x03, 0x50
        /*003a*/ 	.short	0x0000


	//----- nvinfo : EIATTR_MAXREG_COUNT
	.align		4
        /*003c*/ 	.byte	0x03, 0x1b
        /*003e*/ 	.short	0x00ff


	//----- nvinfo : EIATTR_MERCURY_ISA_VERSION
	.align		4
        /*0040*/ 	.byte	0x03, 0x5f
        /*0042*/ 	.short	0x0101


	//----- nvinfo : EIATTR_VRC_CTA_INIT_COUNT
	.align		4
        /*0044*/ 	.byte	0x02, 0x4a
	.zero		1
	.zero		1


	//----- nvinfo : EIATTR_EXIT_INSTR_OFFSETS
	.align		4
        /*0048*/ 	.byte	0x04, 0x1c
        /*004a*/ 	.short	(.L_47 - .L_46)


	//   ....[0]....
.L_46:
        /*004c*/ 	.word	0x00000070


	//   ....[1]....
        /*0050*/ 	.word	0x000001d0


	//----- nvinfo : EIATTR_CRS_STACK_SIZE
	.align		4
.L_47:
        /*0054*/ 	.byte	0x04, 0x1e
        /*0056*/ 	.short	(.L_49 - .L_48)
.L_48:
        /*0058*/ 	.word	0x00000000


	//----- nvinfo : EIATTR_CBANK_PARAM_SIZE
	.align		4
.L_49:
        /*005c*/ 	.byte	0x03, 0x19
        /*005e*/ 	.short	0x0010


	//----- nvinfo : EIATTR_PARAM_CBANK
	.align		4
        /*0060*/ 	.byte	0x04, 0x0a
        /*0062*/ 	.short	(.L_51 - .L_50)
	.align		4
.L_50:
        /*0064*/ 	.word	index@(.nv.constant0._Z30elem_postreduce_var_f32_kerneljjPf)
        /*0068*/ 	.short	0x0380
        /*006a*/ 	.short	0x0010


	//----- nvinfo : EIATTR_SW_WAR
	.align		4
.L_51:
        /*006c*/ 	.byte	0x04, 0x36
        /*006e*/ 	.short	(.L_53 - .L_52)
.L_52:
        /*0070*/ 	.word	0x00000008
.L_53:


//--------------------- .nv.info._Z36elem_blockreduce_moments2_f32_kerneljjjPKfS0_PfS1_ --------------------------
	.section	.nv.info._Z36elem_blockreduce_moments2_f32_kerneljjjPKfS0_PfS1_,"",@"SHT_CUDA_INFO"
	.sectionflags	@""
	.align	4


	//----- nvinfo : EIATTR_CUDA_API_VERSION
	.align		4
        /*0000*/ 	.byte	0x04, 0x37
        /*0002*/ 	.short	(.L_55 - .L_54)
.L_54:
        /*0004*/ 	.word	0x00000082


	//----- nvinfo : EIATTR_KPARAM_INFO
	.align		4
.L_55:
        /*0008*/ 	.byte	0x04, 0x17
        /*000a*/ 	.short	(.L_57 - .L_56)
.L_56:
        /*000c*/ 	.word	0x00000000
        /*0010*/ 	.short	0x0006
        /*0012*/ 	.short	0x0028
        /*0014*/ 	.byte	0x00, 0xf5, 0x21, 0x00


	//----- nvinfo : EIATTR_KPARAM_INFO
	.align		4
.L_57:
        /*0018*/ 	.byte	0x04, 0x17
        /*001a*/ 	.short	(.L_59 - .L_58)
.L_58:
        /*001c*/ 	.word	0x00000000
        /*0020*/ 	.short	0x0005
        /*0022*/ 	.short	0x0020
        /*0024*/ 	.byte	0x00, 0xf5, 0x21, 0x00


	//----- nvinfo : EIATTR_KPARAM_INFO
	.align		4
.L_59:
        /*0028*/ 	.byte	0x04, 0x17
        /*002a*/ 	.short	(.L_61 - .L_60)
.L_60:
        /*002c*/ 	.word	0x00000000
        /*0030*/ 	.short	0x0004
        /*0032*/ 	.short	0x0018
        /*0034*/ 	.byte	0x00, 0xf5, 0x21, 0x00


	//----- nvinfo : EIATTR_KPARAM_INFO
	.align		4
.L_61:
        /*0038*/ 	.byte	0x04, 0x17
        /*003a*/ 	.short	(.L_63 - .L_62)
.L_62:
        /*003c*/ 	.word	0x00000000
        /*0040*/ 	.short	0x0003
        /*0042*/ 	.short	0x0010
        /*0044*/ 	.byte	0x00, 0xf5, 0x21, 0x00


	//----- nvinfo : EIATTR_KPARAM_INFO
	.align		4
.L_63:
        /*0048*/ 	.byte	0x04, 0x17
        /*004a*/ 	.short	(.L_65 - .L_64)
.L_64:
        /*004c*/ 	.word	0x00000000
        /*0050*/ 	.short	0x0002
        /*0052*/ 	.short	0x0008
        /*0054*/ 	.byte	0x00, 0xf0, 0x11, 0x00


	//----- nvinfo : EIATTR_KPARAM_INFO
	.align		4
.L_65:
        /*0058*/ 	.byte	0x04, 0x17
        /*005a*/ 	.short	(.L_67 - .L_66)
.L_66:
        /*005c*/ 	.word	0x00000000
        /*0060*/ 	.short	0x0001
        /*0062*/ 	.short	0x0004
        /*0064*/ 	.byte	0x00, 0xf0, 0x11, 0x00


	//----- nvinfo : EIATTR_KPARAM_INFO
	.align		4
.L_67:
        /*0068*/ 	.byte	0x04, 0x17
        /*006a*/ 	.short	(.L_69 - .L_68)
.L_68:
        /*006c*/ 	.word	0x00000000
        /*0070*/ 	.short	0x0000
        /*0072*/ 	.short	0x0000
        /*0074*/ 	.byte	0x00, 0xf0, 0x11, 0x00


	//----- nvinfo : EIATTR_SPARSE_MMA_MASK
	.align		4
.L_69:
        /*0078*/ 	.byte	0x03, 0x50
        /*007a*/ 	.short	0x0000


	//----- nvinfo : EIATTR_MAXREG_COUNT
	.align		4
        /*007c*/ 	.byte	0x03, 0x1b
        /*007e*/ 	.short	0x00ff


	//----- nvinfo : EIATTR_MERCURY_ISA_VERSION
	.align		4
        /*0080*/ 	.byte	0x03, 0x5f
        /*0082*/ 	.short	0x0101


	//----- nvinfo : EIATTR_VRC_CTA_INIT_COUNT
	.align		4
        /*0084*/ 	.byte	0x02, 0x4a
	.zero		1
	.zero		1


	//----- nvinfo : EIATTR_EXIT_INSTR_OFFSETS
	.align		4
        /*0088*/ 	.byte	0x04, 0x1c
        /*008a*/ 	.short	(.L_71 - .L_70)


	//   ....[0]....
.L_70:
        /*008c*/ 	.word	0x00000070


	//   ....[1]....
        /*0090*/ 	.word	0x000003a0


	//----- nvinfo : EIATTR_CRS_STACK_SIZE
	.align		4
.L_71:
        /*0094*/ 	.byte	0x04, 0x1e
        /*0096*/ 	.short	(.L_73 - .L_72)
.L_72:
        /*0098*/ 	.word	0x00000000


	//----- nvinfo : EIATTR_CBANK_PARAM_SIZE
	.align		4
.L_73:
        /*009c*/ 	.byte	0x03, 0x19
        /*009e*/ 	.short	0x0030


	//----- nvinfo : EIATTR_PARAM_CBANK
	.align		4
        /*00a0*/ 	.byte	0x04, 0x0a
        /*00a2*/ 	.short	(.L_75 - .L_74)
	.align		4
.L_74:
        /*00a4*/ 	.word	index@(.nv.constant0._Z36elem_blockreduce_moments2_f32_kerneljjjPKfS0_PfS1_)
        /*00a8*/ 	.short	0x0380
        /*00aa*/ 	.short	0x0030


	//----- nvinfo : EIATTR_SW_WAR
	.align		4
.L_75:
        /*00ac*/ 	.byte	0x04, 0x36
        /*00ae*/ 	.short	(.L_77 - .L_76)
.L_76:
        /*00b0*/ 	.word	0x00000008
.L_77:


//--------------------- .nv.info._Z34elem_increduce_moments2_f32_kerneljjPKfPfS1_ --------------------------
	.section	.nv.info._Z34elem_increduce_moments2_f32_kerneljjPKfPfS1_,"",@"SHT_CUDA_INFO"
	.sectionflags	@""
	.align	4


	//----- nvinfo : EIATTR_CUDA_API_VERSION
	.align		4
        /*0000*/ 	.byte	0x04, 0x37
        /*0002*/ 	.short	(.L_79 - .L_78)
.L_78:
        /*0004*/ 	.word	0x00000082


	//----- nvinfo : EIATTR_KPARAM_INFO
	.align		4
.L_79:
        /*0008*/ 	.byte	0x04, 0x17
        /*000a*/ 	.short	(.L_81 - .L_80)
.L_80:
        /*000c*/ 	.word	0x00000000
        /*0010*/ 	.short	0x0004
        /*0012*/ 	.short	0x0018
        /*0014*/ 	.byte	0x00, 0xf5, 0x21, 0x00


	//----- nvinfo : EIATTR_KPARAM_INFO
	.align		4
.L_81:
        /*0018*/ 	.byte	0x04, 0x17
        /*001a*/ 	.short	(.L_83 - .L_82)
.L_82:
        /*001c*/ 	.word	0x00000000
        /*0020*/ 	.short	0x0003
        /*0022*/ 	.short	0x0010
        /*0024*/ 	.byte	0x00, 0xf5, 0x21, 0x00


	//----- nvinfo : EIATTR_KPARAM_INFO
	.align		4
.L_83:
        /*0028*/ 	.byte	0x04, 0x17
        /*002a*/ 	.short	(.L_85 - .L_84)
.L_84:
        /*002c*/ 	.word	0x00000000
        /*0030*/ 	.short	0x0002
        /*0032*/ 	.short	0x0008
        /*0034*/ 	.byte	0x00, 0xf5, 0x21, 0x00


	//----- nvinfo : EIATTR_KPARAM_INFO
	.align		4
.L_85:
        /*0038*/ 	.byte	0x04, 0x17
        /*003a*/ 	.short	(.L_87 - .L_86)
.L_86:
        /*003c*/ 	.word	0x00000000
        /*0040*/ 	.short	0x0001
        /*0042*/ 	.short	0x0004
        /*0044*/ 	.byte	0x00, 0xf0, 0x11, 0x00


	//----- nvinfo : EIATTR_KPARAM_INFO
	.align		4
.L_87:
        /*0048*/ 	.byte	0x04, 0x17
        /*004a*/ 	.short	(.L_89 - .L_88)
.L_88:
        /*004c*/ 	.word	0x00000000
        /*0050*/ 	.short	0x0000
        /*0052*/ 	.short	0x0000
        /*0054*/ 	.byte	0x00, 0xf0, 0x11, 0x00


	//----- nvinfo : EIATTR_SPARSE_MMA_MASK
	.align		4
.L_89:
        /*0058*/ 	.byte	0x03, 0x50
        /*005a*/ 	.short	0x0000


	//----- nvinfo : EIATTR_MAXREG_COUNT
	.align		4
        /*005c*/ 	.byte	0x03, 0x1b
        /*005e*/ 	.short	0x00ff


	//----- nvinfo : EIATTR_MERCURY_ISA_VERSION
	.align		4
        /*0060*/ 	.byte	0x03, 0x5f
        /*0062*/ 	.short	0x0101


	//----- nvinfo : EIATTR_VRC_CTA_INIT_COUNT
	.align		4
        /*0064*/ 	.byte	0x02, 0x4a
	.zero		1
	.zero		1


	//----- nvinfo : EIATTR_EXIT_INSTR_OFFSETS
	.align		4
        /*0068*/ 	.byte	0x04, 0x1c
        /*006a*/ 	.short	(.L_91 - .L_90)


	//   ....[0]....
.L_90:
        /*006c*/ 	.word	0x00000070


	//   ....[1]....
        /*0070*/ 	.word	0x00000260


	//----- nvinfo : EIATTR_CRS_STACK_SIZE
	.align		4
.L_91:
        /*0074*/ 	.byte	0x04, 0x1e
        /*0076*/ 	.short	(.L_93 - .L_92)
.L_92:
        /*0078*/ 	.word	0x00000000


	//----- nvinfo : EIATTR_CBANK_PARAM_SIZE
	.align		4
.L_93:
        /*007c*/ 	.byte	0x03, 0x19
        /*007e*/ 	.short	0x0020


	//----- nvinfo : EIATTR_PARAM_CBANK
	.align		4
        /*0080*/ 	.byte	0x04, 0x0a
        /*0082*/ 	.short	(.L_95 - .L_94)
	.align		4
.L_94:
        /*0084*/ 	.word	index@(.nv.constant0._Z34elem_increduce_moments2_f32_kerneljjPKfPfS1_)
        /*0088*/ 	.short	0x0380
        /*008a*/ 	.short	0x0020


	//----- nvinfo : EIATTR_SW_WAR
	.align		4
.L_95:
        /*008c*/ 	.byte	0x04, 0x36
        /*008e*/ 	.short	(.L_97 - .L_96)
.L_96:
        /*0090*/ 	.word	0x00000008
.L_97:


//--------------------- .nv.info._Z34elem_prereduce_moments2_f32_kerneljPKfPfS1_ --------------------------
	.section	.nv.info._Z34elem_prereduce_moments2_f32_kerneljPKfPfS1_,"",@"SHT_CUDA_INFO"
	.sectionflags	@""
	.align	4


	//----- nvinfo : EIATTR_CUDA_API_VERSION
	.align		4
        /*0000*/ 	.byte	0x04, 0x37
        /*0002*/ 	.short	(.L_99 - .L_98)
.L_98:
        /*0004*/ 	.word	0x00000082


	//----- nvinfo : EIATTR_KPARAM_INFO
	.align		4
.L_99:
        /*0008*/ 	.byte	0x04, 0x17
        /*000a*/ 	.short	(.L_101 - .L_100)
.L_100:
        /*000c*/ 	.word	0x00000000
        /*0010*/ 	.short	0x0003
        /*0012*/ 	.short	0x0018
        /*0014*/ 	.byte	0x00, 0xf5, 0x21, 0x00


	//----- nvinfo : EIATTR_KPARAM_INFO
	.align		4
.L_101:
        /*0018*/ 	.byte	0x04, 0x17
        /*001a*/ 	.short	(.L_103 - .L_102)
.L_102:
        /*001c*/ 	.word	0x00000000
        /*0020*/ 	.short	0x0002
        /*0022*/ 	.short	0x0010
        /*0024*/ 	.byte	0x00, 0xf5, 0x21, 0x00


	//----- nvinfo : EIATTR_KPARAM_INFO
	.align		4
.L_103:
        /*0028*/ 	.byte	0x04, 0x17
        /*002a*/ 	.short	(.L_105 - .L_104)
.L_104:
        /*002c*/ 	.word	0x00000000
        /*0030*/ 	.short	0x0001
        /*0032*/ 	.short	0x0008
        /*0034*/ 	.byte	0x00, 0xf5, 0x21, 0x00


	//----- nvinfo : EIATTR_KPARAM_INFO
	.align		4
.L_105:
        /*0038*/ 	.byte	0x04, 0x17
        /*003a*/ 	.short	(.L_107 - .L_106)
.L_106:
        /*003c*/ 	.word	0x00000000
        /*0040*/ 	.short	0x0000
        /*0042*/ 	.short	0x0000
        /*0044*/ 	.byte	0x00, 0xf0, 0x11, 0x00


	//----- nvinfo : EIATTR_SPARSE_MMA_MASK
	.align		4
.L_107:
        /*0048*/ 	.byte	0x03, 0x50
        /*004a*/ 	.short	0x0000


	//----- nvinfo : EIATTR_MAXREG_COUNT
	.align		4
        /*004c*/ 	.byte	0x03, 0x1b
        /*004e*/ 	.short	0x00ff


	//----- nvinfo : EIATTR_MERCURY_ISA_VERSION
	.align		4
        /*0050*/ 	.byte	0x03, 0x5f
        /*0052*/ 	.short	0x0101


	//----- nvinfo : EIATTR_VRC_CTA_INIT_COUNT
	.align		4
        /*0054*/ 	.byte	0x02, 0x4a
	.zero		1
	.zero		1


	//----- nvinfo : EIATTR_EXIT_INSTR_OFFSETS
	.align		4
        /*0058*/ 	.byte	0x04, 0x1c
        /*005a*/ 	.short	(.L_109 - .L_108)


	//   ....[0]....
.L_108:
        /*005c*/ 	.word	0x00000070


	//   ....[1]....
        /*0060*/ 	.word	0x00000120


	//----- nvinfo : EIATTR_CBANK_PARAM_SIZE
	.align		4
.L_109:
        /*0064*/ 	.byte	0x03, 0x19
        /*0066*/ 	.short	0x0020


	//----- nvinfo : EIATTR_PARAM_CBANK
	.align		4
        /*0068*/ 	.byte	0x04, 0x0a
        /*006a*/ 	.short	(.L_111 - .L_110)
	.align		4
.L_110:
        /*006c*/ 	.word	index@(.nv.constant0._Z34elem_prereduce_moments2_f32_kerneljPKfPfS1_)
        /*0070*/ 	.short	0x0380
        /*0072*/ 	.short	0x0020


	//----- nvinfo : EIATTR_SW_WAR
	.align		4
.L_111:
        /*0074*/ 	.byte	0x04, 0x36
        /*0076*/ 	.short	(.L_113 - .L_112)
.L_112:
        /*0078*/ 	.word	0x00000008
.L_113:


//--------------------- .nv.info._Z30elem_increduce_mean_f32_kerneljjPKfPf --------------------------
	.section	.nv.info._Z30elem_increduce_mean_f32_kerneljjPKfPf,"",@"SHT_CUDA_INFO"
	.sectionflags	@""
	.align	4


	//----- nvinfo : EIATTR_CUDA_API_VERSION
	.align		4
        /*0000*/ 	.byte	0x04, 0x37
        /*0002*/ 	.short	(.L_115 - .L_114)
.L_114:
        /*0004*/ 	.word	0x00000082


	//----- nvinfo : EIATTR_KPARAM_INFO
	.align		4
.L_115:
        /*0008*/ 	.byte	0x04, 0x17
        /*000a*/ 	.short	(.L_117 - .L_116)
.L_116:
        /*000c*/ 	.word	0x00000000
        /*0010*/ 	.short	0x0003
        /*0012*/ 	.short	0x0010
        /*0014*/ 	.byte	0x00, 0xf5, 0x21, 0x00


	//----- nvinfo : EIATTR_KPARAM_INFO
	.align		4
.L_117:
        /*0018*/ 	.byte	0x04, 0x17
        /*001a*/ 	.short	(.L_119 - .L_118)
.L_118:
        /*001c*/ 	.word	0x00000000
        /*0020*/ 	.short	0x0002
        /*0022*/ 	.short	0x0008
        /*0024*/ 	.byte	0x00, 0xf5, 0x21, 0x00


	//----- nvinfo : EIATTR_KPARAM_INFO
	.align		4
.L_119:
        /*0028*/ 	.byte	0x04, 0x17
        /*002a*/ 	.short	(.L_121 - .L_120)
.L_120:
        /*002c*/ 	.word	0x00000000
        /*0030*/ 	.short	0x0001
        /*0032*/ 	.short	0x0004
        /*0034*/ 	.byte	0x00, 0xf0, 0x11, 0x00


	//----- nvinfo : EIATTR_KPARAM_INFO
	.align		4
.L_121:
        /*0038*/ 	.byte	0x04, 0x17
        /*003a*/ 	.short	(.L_123 - .L_122)
.L_122:
        /*003c*/ 	.word	0x00000000
        /*0040*/ 	.short	0x0000
        /*0042*/ 	.short	0x0000
        /*0044*/ 	.byte	0x00, 0xf0, 0x11, 0x00


	//----- nvinfo : EIATTR_SPARSE_MMA_MASK
	.align		4
.L_123:
        /*0048*/ 	.byte	0x03, 0x50
        /*004a*/ 	.short	0x0000


	//----- nvinfo : EIATTR_MAXREG_COUNT
	.align		4
        /*004c*/ 	.byte	0x03, 0x1b
        /*004e*/ 	.short	0x00ff


	//----- nvinfo : EIATTR_MERCURY_ISA_VERSION
	.align		4
        /*0050*/ 	.byte	0x03, 0x5f
        /*0052*/ 	.short	0x0101


	//----- nvinfo : EIATTR_VRC_CTA_INIT_COUNT
	.align		4
        /*0054*/ 	.byte	0x02, 0x4a
	.zero		1
	.zero		1


	//----- nvinfo : EIATTR_EXIT_INSTR_OFFSETS
	.align		4
        /*0058*/ 	.byte	0x04, 0x1c
        /*005a*/ 	.short	(.L_125 - .L_124)


	//   ....[0]....
.L_124:
        /*005c*/ 	.word	0x00000070


	//   ....[1]....
        /*0060*/ 	.word	0x00000210


	//----- nvinfo : EIATTR_CRS_STACK_SIZE
	.align		4
.L_125:
        /*0064*/ 	.byte	0x04, 0x1e
        /*0066*/ 	.short	(.L_127 - .L_126)
.L_126:
        /*0068*/ 	.word	0x00000000


	//----- nvinfo : EIATTR_CBANK_PARAM_SIZE
	.align		4
.L_127:
        /*006c*/ 	.byte	0x03, 0x19
        /*006e*/ 	.short	0x0018


	//----- nvinfo : EIATTR_PARAM_CBANK
	.align		4
        /*0070*/ 	.byte	0x04, 0x0a
        /*0072*/ 	.short	(.L_129 - .L_128)
	.align		4
.L_128:
        /*0074*/ 	.word	index@(.nv.constant0._Z30elem_increduce_mean_f32_kerneljjPKfPf)
        /*0078*/ 	.short	0x0380
        /*007a*/ 	.short	0x0018


	//----- nvinfo : EIATTR_SW_WAR
	.align		4
.L_129:
        /*007c*/ 	.byte	0x04, 0x36
        /*007e*/ 	.short	(.L_131 - .L_130)
.L_130:
        /*0080*/ 	.word	0x00000008
.L_131:


//--------------------- .nv.callgraph             --------------------------
	.section	.nv.callgraph,"",@"SHT_CUDA_CALLGRAPH"
	.align	4
	.sectionentsize	8
	.align		4
        /*0000*/ 	.word	0x00000000
	.align		4
        /*0004*/ 	.word	0xffffffff
	.align		4
        /*0008*/ 	.word	0x00000000
	.align		4
        /*000c*/ 	.word	0xfffffffe
	.align		4
        /*0010*/ 	.word	0x00000000
	.align		4
        /*0014*/ 	.word	0xfffffffd
	.align		4
        /*0018*/ 	.word	0x00000000
	.align		4
        /*001c*/ 	.word	0xfffffffc


//--------------------- .text._Z30elem_postreduce_var_f32_kerneljjPf --------------------------
	.section	.text._Z30elem_postreduce_var_f32_kerneljjPf,"ax",@progbits
	.align	128
        .global         _Z30elem_postreduce_var_f32_kerneljjPf
        .type           _Z30elem_postreduce_var_f32_kerneljjPf,@function
        .size           _Z30elem_postreduce_var_f32_kerneljjPf,(.L_x_30 - _Z30elem_postreduce_var_f32_kerneljjPf)
        .other          _Z30elem_postreduce_var_f32_kerneljjPf,@"STO_CUDA_ENTRY STV_DEFAULT"
_Z30elem_postreduce_var_f32_kerneljjPf:
.text._Z30elem_postreduce_var_f32_kerneljjPf:
[----:B------:R-:W-:Y:S01]  /*0000*/  LDC R1, c[0x0][0x37c] ;  /* 0x0000df00ff017b82 */ /* 0x000fe20000000800 */
[----:B------:R-:W0:Y:S01]  /*0010*/  S2R R2, SR_TID.X ;  /* 0x0000000000027919 */ /* 0x000e220000002100 */
[----:B------:R-:W0:Y:S01]  /*0020*/  LDCU UR4, c[0x0][0x360] ;  /* 0x00006c00ff0477ac */ /* 0x000e220008000800 */
[----:B------:R-:W0:Y:S01]  /*0030*/  S2R R3, SR_CTAID.X ;  /* 0x0000000000037919 */ /* 0x000e220000002500 */
[----:B------:R-:W1:Y:S01]  /*0040*/  LDCU UR5, c[0x0][0x380] ;  /* 0x00007000ff0577ac */ /* 0x000e620008000800 */
[----:B0-----:R-:W-:-:S05]  /*0050*/  IMAD R2, R3, UR4, R2 ;  /* 0x0000000403027c24 */ /* 0x001fca000f8e0202 */
[----:B-1----:R-:W-:-:S13]  /*0060*/  ISETP.GE.U32.AND P0, PT, R2, UR5, PT ;  /* 0x0000000502007c0c */ /* 0x002fda000bf06070 */
[----:B------:R-:W-:Y:S05]  /*0070*/  @P0 EXIT ;  /* 0x000000000000094d */ /* 0x000fea0003800000 */
[----:B------:R-:W0:Y:S02]  /*0080*/  LDCU UR4, c[0x0][0x384] ;  /* 0x00007080ff0477ac */ /* 0x000e240008000800 */
[----:B0-----:R-:W-:-:S06]  /*0090*/  UIADD3 UR4, UPT, UPT, UR4, -0x1, URZ ;  /* 0xffffffff04047890 */ /* 0x001fcc000fffe0ff */
[----:B------:R-:W-:-:S05]  /*00a0*/  I2FP.F32.U32 R0, UR4 ;  /* 0x0000000400007c45 */ /* 0x000fca0008201000 */
[----:B------:R-:W-:Y:S01]  /*00b0*/  VIADD R3, R0, 0x1800000 ;  /* 0x0180000000037836 */ /* 0x000fe20000000000 */
[----:B------:R-:W0:Y:S04]  /*00c0*/  LDCU.64 UR4, c[0x0][0x358] ;  /* 0x00006b00ff0477ac */ /* 0x000e280008000a00 */
[----:B------:R-:W-:-:S04]  /*00d0*/  LOP3.LUT R3, R3, 0x7f800000, RZ, 0xc0, !PT ;  /* 0x7f80000003037812 */ /* 0x000fc800078ec0ff */
[----:B------:R-:W-:-:S13]  /*00e0*/  ISETP.GT.U32.AND P0, PT, R3, 0x1ffffff, PT ;  /* 0x01ffffff0300780c */ /* 0x000fda0003f04070 */
[----:B0-----:R-:W-:Y:S05]  /*00f0*/  @P0 BRA `(.L_x_0) ;  /* 0x0000000000100947 */ /* 0x001fea0003800000 */
[----:B------:R-:W-:-:S07]  /*0100*/  MOV R4, 0x120 ;  /* 0x0000012000047802 */ /* 0x000fce0000000f00 */
[----:B------:R-:W-:Y:S05]  /*0110*/  CALL.REL.NOINC `($__internal_0_$__cuda_sm20_rcp_rn_f32_slowpath) ;  /* 0x0000000000307944 */ /* 0x000fea0003c00000 */
[----:B------:R-:W-:Y:S01]  /*0120*/  IMAD.MOV.U32 R6, RZ, RZ, R3 ;  /* 0x000000ffff067224 */ /* 0x000fe200078e0003 */
[----:B------:R-:W-:Y:S06]  /*0130*/  BRA `(.L_x_1) ;  /* 0x0000000000107947 */ /* 0x000fec0003800000 */
.L_x_0:
[----:B------:R-:W0:Y:S02]  /*0140*/  MUFU.RCP R3, R0 ;  /* 0x0000000000037308 */ /* 0x000e240000001000 */
[----:B0-----:R-:W-:-:S04]  /*0150*/  FFMA R4, R0, R3, -1 ;  /* 0xbf80000000047423 */ /* 0x001fc80000000003 */
[----:B------:R-:W-:-:S04]  /*0160*/  FADD.FTZ R4, -R4, -RZ ;  /* 0x800000ff04047221 */ /* 0x000fc80000010100 */
[----:B------:R-:W-:-:S07]  /*0170*/  FFMA R6, R3, R4, R3 ;  /* 0x0000000403067223 */ /* 0x000fce0000000003 */
.L_x_1:
[----:B------:R-:W0:Y:S02]  /*0180*/  LDC.64 R4, c[0x0][0x388] ;  /* 0x0000e200ff047b82 */ /* 0x000e240000000a00 */
[----:B0-----:R-:W-:-:S05]  /*0190*/  IMAD.WIDE.U32 R2, R2, 0x4, R4 ;  /* 0x0000000402027825 */ /* 0x001fca00078e0004 */
[----:B------:R-:W2:Y:S02]  /*01a0*/  LDG.E R5, desc[UR4][R2.64] ;  /* 0x0000000402057981 */ /* 0x000ea4000c1e1900 */
[----:B--2---:R-:W-:-:S05]  /*01b0*/  FMUL R5, R5, R6 ;  /* 0x0000000605057220 */ /* 0x004fca0000400000 */
[----:B------:R-:W-:Y:S01]  /*01c0*/  STG.E desc[UR4][R2.64], R5 ;  /* 0x0000000502007986 */ /* 0x000fe2000c101904 */
[----:B------:R-:W-:Y:S05]  /*01d0*/  EXIT ;  /* 0x000000000000794d */ /* 0x000fea0003800000 */
        .weak           $__internal_0_$__cuda_sm20_rcp_rn_f32_slowpath
        .type           $__internal_0_$__cuda_sm20_rcp_rn_f32_slowpath,@function
        .size           $__internal_0_$__cuda_sm20_rcp_rn_f32_slowpath,(.L_x_30 - $__internal_0_$__cuda_sm20_rcp_rn_f32_slowpath)
$__internal_0_$__cuda_sm20_rcp_rn_f32_slowpath:
[----:B------:R-:W-:-:S05]  /*01e0*/  IMAD.SHL.U32 R3, R0, 0x2, RZ ;  /* 0x0000000200037824 */ /* 0x000fca00078e00ff */
[----:B------:R-:W-:-:S04]  /*01f0*/  SHF.R.U32.HI R3, RZ, 0x18, R3 ;  /* 0x00000018ff037819 */ /* 0x000fc80000011603 */
[----:B------:R-:W-:-:S13]  /*0200*/  ISETP.NE.U32.AND P0, PT, R3, RZ, PT ;  /* 0x000000ff0300720c */ /* 0x000fda0003f05070 */
[----:B------:R-:W-:Y:S05]  /*0210*/  @P0 BRA `(.L_x_2) ;  /* 0x00000000002c0947 */ /* 0x000fea0003800000 */
[----:B------:R-:W-:-:S05]  /*0220*/  IMAD.SHL.U32 R3, R0, 0x2, RZ ;  /* 0x0000000200037824 */ /* 0x000fca00078e00ff */
[----:B------:R-:W-:-:S13]  /*0230*/  ISETP.NE.AND P0, PT, R3, RZ, PT ;  /* 0x000000ff0300720c */ /* 0x000fda0003f05270 */
[----:B------:R2:W3:Y:S01]  /*0240*/  @!P0 MUFU.RCP R3, R0 ;  /* 0x0000000000038308 */ /* 0x0004e20000001000 */
[----:B------:R-:W-:Y:S05]  /*0250*/  @!P0 BRA `(.L_x_3) ;  /* 0x0000000000a48947 */ /* 0x000fea0003800000 */
[----:B------:R-:W-:-:S04]  /*0260*/  FFMA R5, R0, 1.84467440737095516160e+19, RZ ;  /* 0x5f80000000057823 */ /* 0x000fc800000000ff */
[----:B--2---:R-:W3:Y:S02]  /*0270*/  MUFU.RCP R0, R5 ;  /* 0x0000000500007308 */ /* 0x004ee40000001000 */
[----:B---3--:R-:W-:-:S04]  /*0280*/  FFMA R3, R5, R0, -1 ;  /* 0xbf80000005037423 */ /* 0x008fc80000000000 */
[----:B------:R-:W-:-:S04]  /*0290*/  FADD.FTZ R3, -R3, -RZ ;  /* 0x800000ff03037221 */ /* 0x000fc80000010100 */
[----:B------:R-:W-:-:S04]  /*02a0*/  FFMA R0, R0, R3, R0 ;  /* 0x0000000300007223 */ /* 0x000fc80000000000 */
[----:B------:R-:W-:Y:S01]  /*02b0*/  FFMA R3, R0, 1.84467440737095516160e+19, RZ ;  /* 0x5f80000000037823 */ /* 0x000fe200000000ff */
[----:B------:R-:W-:Y:S06]  /*02c0*/  BRA `(.L_x_3) ;  /* 0x0000000000887947 */ /* 0x000fec0003800000 */
.L_x_2:
[----:B------:R-:W-:-:S05]  /*02d0*/  VIADD R5, R3, 0xffffff03 ;  /* 0xffffff0303057836 */ /* 0x000fca0000000000 */
[----:B------:R-:W-:-:S13]  /*02e0*/  ISETP.GT.U32.AND P0, PT, R5, 0x1, PT ;  /* 0x000000010500780c */ /* 0x000fda0003f04070 */
[----:B------:R-:W-:Y:S05]  /*02f0*/  @P0 BRA `(.L_x_4) ;  /* 0x0000000000780947 */ /* 0x000fea0003800000 */
[----:B------:R-:W-:Y:S01]  /*0300*/  LOP3.LUT R6, R0, 0x7fffff, RZ, 0xc0, !PT ;  /* 0x007fffff00067812 */ /* 0x000fe200078ec0ff */
[----:B------:R-:W-:Y:S02]  /*0310*/  IMAD.MOV.U32 R10, RZ, RZ, 0x3 ;  /* 0x00000003ff0a7424 */ /* 0x000fe400078e00ff */
[----:B------:R-:W-:Y:S01]  /*0320*/  VIADD R3, R3, 0xffffff04 ;  /* 0xffffff0403037836 */ /* 0x000fe20000000000 */
[----:B------:R-:W-:Y:S02]  /*0330*/  LOP3.LUT R6, R6, 0x3f800000, RZ, 0xfc, !PT ;  /* 0x3f80000006067812 */ /* 0x000fe400078efcff */
[----:B------:R-:W-:Y:S02]  /*0340*/  SHF.L.U32 R11, R10, R5, RZ ;  /* 0x000000050a0b7219 */ /* 0x000fe400000006ff */
[----:B------:R-:W0:Y:S02]  /*0350*/  MUFU.RCP R7, R6 ;  /* 0x0000000600077308 */ /* 0x000e240000001000 */
[----:B0-----:R-:W-:-:S04]  /*0360*/  FFMA R8, R6, R7, -1 ;  /* 0xbf80000006087423 */ /* 0x001fc80000000007 */
[----:B------:R-:W-:-:S04]  /*0370*/  FADD.FTZ R8, -R8, -RZ ;  /* 0x800000ff08087221 */ /* 0x000fc80000010100 */
[CCC-:B------:R-:W-:Y:S01]  /*0380*/  FFMA.RM R9, R7.reuse, R8.reuse, R7.reuse ;  /* 0x0000000807097223 */ /* 0x1c0fe20000004007 */
[----:B------:R-:W-:-:S04]  /*0390*/  FFMA.RP R8, R7, R8, R7 ;  /* 0x0000000807087223 */ /* 0x000fc80000008007 */
[C---:B------:R-:W-:Y:S02]  /*03a0*/  LOP3.LUT R7, R9.reuse, 0x7fffff, RZ, 0xc0, !PT ;  /* 0x007fffff09077812 */ /* 0x040fe400078ec0ff */
[----:B------:R-:W-:Y:S02]  /*03b0*/  FSETP.NEU.FTZ.AND P0, PT, R9, R8, PT ;  /* 0x000000080900720b */ /* 0x000fe40003f1d000 */
[----:B------:R-:W-:Y:S02]  /*03c0*/  LOP3.LUT R8, R7, 0x800000, RZ, 0xfc, !PT ;  /* 0x0080000007087812 */ /* 0x000fe400078efcff */
[----:B------:R-:W-:Y:S02]  /*03d0*/  SEL R7, RZ, 0xffffffff, !P0 ;  /* 0xffffffffff077807 */ /* 0x000fe40004000000 */
[----:B------:R-:W-:Y:S02]  /*03e0*/  LOP3.LUT R6, R11, R8, RZ, 0xc0, !PT ;  /* 0x000000080b067212 */ /* 0x000fe400078ec0ff */
[----:B------:R-:W-:Y:S01]  /*03f0*/  SHF.R.U32.HI R3, RZ, R3, R8 ;  /* 0x00000003ff037219 */ /* 0x000fe20000011608 */
[----:B------:R-:W-:Y:S01]  /*0400*/  IMAD.MOV R7, RZ, RZ, -R7 ;  /* 0x000000ffff077224 */ /* 0x000fe200078e0a07 */
[----:B------:R-:W-:-:S04]  /*0410*/  SHF.R.U32.HI R6, RZ, R5, R6 ;  /* 0x00000005ff067219 */ /* 0x000fc80000011606 */
[----:B------:R-:W-:Y:S02]  /*0420*/  LOP3.LUT P1, RZ, R7, R5, R8, 0xf8, !PT ;  /* 0x0000000507ff7212 */ /* 0x000fe4000782f808 */
[C---:B------:R-:W-:Y:S02]  /*0430*/  LOP3.LUT P0, RZ, R6.reuse, 0x1, RZ, 0xc0, !PT ;  /* 0x0000000106ff7812 */ /* 0x040fe4000780c0ff */
[----:B------:R-:W-:-:S04]  /*0440*/  LOP3.LUT P2, RZ, R6, 0x2, RZ, 0xc0, !PT ;  /* 0x0000000206ff7812 */ /* 0x000fc8000784c0ff */
[----:B------:R-:W-:Y:S02]  /*0450*/  PLOP3.LUT P0, PT, P0, P1, P2, 0xe0, 0x0 ;  /* 0x000000000000781c */ /* 0x000fe40000703c20 */
[----:B------:R-:W-:Y:S02]  /*0460*/  LOP3.LUT P1, RZ, R0, 0x7fffff, RZ, 0xc0, !PT ;  /* 0x007fffff00ff7812 */ /* 0x000fe4000782c0ff */
[----:B------:R-:W-:-:S05]  /*0470*/  SEL R5, RZ, 0x1, !P0 ;  /* 0x00000001ff057807 */ /* 0x000fca0004000000 */
[----:B------:R-:W-:-:S05]  /*0480*/  IMAD.MOV R5, RZ, RZ, -R5 ;  /* 0x000000ffff057224 */ /* 0x000fca00078e0a05 */
[----:B------:R-:W-:-:S13]  /*0490*/  ISETP.GE.AND P0, PT, R5, RZ, PT ;  /* 0x000000ff0500720c */ /* 0x000fda0003f06270 */
[----:B------:R-:W-:-:S04]  /*04a0*/  @!P0 VIADD R3, R3, 0x1 ;  /* 0x0000000103038836 */ /* 0x000fc80000000000 */
[----:B------:R-:W-:-:S05]  /*04b0*/  @!P1 IMAD.SHL.U32 R3, R3, 0x2, RZ ;  /* 0x0000000203039824 */ /* 0x000fca00078e00ff */
[----:B------:R-:W-:Y:S01]  /*04c0*/  LOP3.LUT R3, R3, 0x80000000, R0, 0xf8, !PT ;  /* 0x8000000003037812 */ /* 0x000fe200078ef800 */
[----:B------:R-:W-:Y:S06]  /*04d0*/  BRA `(.L_x_3) ;  /* 0x0000000000047947 */ /* 0x000fec0003800000 */
.L_x_4:
[----:B------:R0:W1:Y:S02]  /*04e0*/  MUFU.RCP R3, R0 ;  /* 0x0000000000037308 */ /* 0x0000640000001000 */
.L_x_3:
[----:B------:R-:W-:-:S04]  /*04f0*/  IMAD.MOV.U32 R5, RZ, RZ, 0x0 ;  /* 0x00000000ff057424 */ /* 0x000fc800078e00ff */
[----:B0123--:R-:W-:Y:S05]  /*0500*/  RET.REL.NODEC R4 `(_Z30elem_postreduce_var_f32_kerneljjPf) ;  /* 0xfffffff804bc7950 */ /* 0x00ffea0003c3ffff */
.L_x_5:
[----:B------:R-:W-:-:S00]  /*0510*/  BRA `(.L_x_5) ;  /* 0xfffffffc00fc7947 */ /* 0x000fc0000383ffff */
[----:B------:R-:W-:-:S00]  /*0520*/  NOP ;  /* 0x0000000000007918 */ /* 0x000fc00000000000 */
        /* <DEDUP_REMOVED lines=13> */
.L_x_30:


//--------------------- .text._Z36elem_blockreduce_moments2_f32_kerneljjjPKfS0_PfS1_ --------------------------
	.section	.text._Z36elem_blockreduce_moments2_f32_kerneljjjPKfS0_PfS1_,"ax",@progbits
	.align	128
        .global         _Z36elem_blockreduce_moments2_f32_kerneljjjPKfS0_PfS1_
        .type           _Z36elem_blockreduce_moments2_f32_kerneljjjPKfS0_PfS1_,@function
        .size           _Z36elem_blockreduce_moments2_f32_kerneljjjPKfS0_PfS1_,(.L_x_31 - _Z36elem_blockreduce_moments2_f32_kerneljjjPKfS0_PfS1_)
        .other          _Z36elem_blockreduce_moments2_f32_kerneljjjPKfS0_PfS1_,@"STO_CUDA_ENTRY STV_DEFAULT"
_Z36elem_blockreduce_moments2_f32_kerneljjjPKfS0_PfS1_:
.text._Z36elem_blockreduce_moments2_f32_kerneljjjPKfS0_PfS1_:
        /* <DEDUP_REMOVED lines=8> */
[----:B------:R-:W0:Y:S01]  /*0080*/  LDC.64 R10, c[0x0][0x390] ;  /* 0x0000e400ff0a7b82 */ /* 0x000e220000000a00 */
[----:B------:R-:W1:Y:S01]  /*0090*/  LDCU.64 UR6, c[0x0][0x358] ;  /* 0x00006b00ff0677ac */ /* 0x000e620008000a00 */
[----:B------:R-:W2:Y:S06]  /*00a0*/  LDCU UR5, c[0x0][0x384] ;  /* 0x00007080ff0577ac */ /* 0x000eac0008000800 */
[----:B------:R-:W3:Y:S01]  /*00b0*/  LDC.64 R4, c[0x0][0x3a0] ;  /* 0x0000e800ff047b82 */ /* 0x000ee20000000a00 */
[----:B------:R-:W2:Y:S01]  /*00c0*/  LDCU UR4, c[0x0][0x388] ;  /* 0x00007100ff0477ac */ /* 0x000ea20008000800 */
[----:B0-----:R-:W-:-:S05]  /*00d0*/  IMAD.WIDE.U32 R10, R6, 0x4, R10 ;  /* 0x00000004060a7825 */ /* 0x001fca00078e000a */
[----:B-1----:R0:W4:Y:S01]  /*00e0*/  LDG.E R7, desc[UR6][R10.64] ;  /* 0x000000060a077981 */ /* 0x002122000c1e1900 */
[----:B---3--:R-:W-:-:S05]  /*00f0*/  IMAD.WIDE.U32 R4, R6, 0x4, R4 ;  /* 0x0000000406047825 */ /* 0x008fca00078e0004 */
[----:B------:R-:W4:Y:S01]  /*0100*/  LDG.E R8, desc[UR6][R4.64] ;  /* 0x0000000604087981 */ /* 0x000f22000c1e1900 */
[----:B--2---:R-:W-:-:S06]  /*0110*/  UIADD3 UR4, UPT, UPT, UR5, UR4, URZ ;  /* 0x0000000405047290 */ /* 0x004fcc000fffe0ff */
[----:B------:R-:W-:-:S04]  /*0120*/  I2FP.F32.U32 R3, UR4 ;  /* 0x0000000400037c45 */ /* 0x000fc80008201000 */
[----:B------:R-:W1:Y:S01]  /*0130*/  MUFU.RCP R2, R3 ;  /* 0x0000000300027308 */ /* 0x000e620000001000 */
[----:B------:R-:W-:-:S07]  /*0140*/  I2FP.F32.U32 R0, UR5 ;  /* 0x0000000500007c45 */ /* 0x000fce0008201000 */
[----:B------:R-:W2:Y:S01]  /*0150*/  FCHK P0, R0, R3 ;  /* 0x0000000300007302 */ /* 0x000ea20000000000 */
[----:B-1----:R-:W-:-:S04]  /*0160*/  FFMA R9, -R3, R2, 1 ;  /* 0x3f80000003097423 */ /* 0x002fc80000000102 */
[----:B------:R-:W-:-:S04]  /*0170*/  FFMA R9, R2, R9, R2 ;  /* 0x0000000902097223 */ /* 0x000fc80000000002 */
[----:B------:R-:W-:-:S04]  /*0180*/  FFMA R2, R0, R9, RZ ;  /* 0x0000000900027223 */ /* 0x000fc800000000ff */
[----:B0-----:R-:W-:-:S04]  /*0190*/  FFMA R10, -R3, R2, R0 ;  /* 0x00000002030a7223 */ /* 0x001fc80000000100 */
[----:B------:R-:W-:Y:S01]  /*01a0*/  FFMA R2, R9, R10, R2 ;  /* 0x0000000a09027223 */ /* 0x000fe20000000002 */
[----:B----4-:R-:W-:Y:S01]  /*01b0*/  FADD R7, R7, -R8 ;  /* 0x8000000807077221 */ /* 0x010fe20000000000 */
[----:B--2---:R-:W-:Y:S06]  /*01c0*/  @!P0 BRA `(.L_x_6) ;  /* 0x0000000000088947 */ /* 0x004fec0003800000 */
[----:B------:R-:W-:-:S07]  /*01d0*/  MOV R10, 0x1f0 ;  /* 0x000001f0000a7802 */ /* 0x000fce0000000f00 */
[----:B------:R-:W-:Y:S05]  /*01e0*/  CALL.REL.NOINC `($__internal_1_$__cuda_sm3x_div_rn_noftz_f32_slowpath) ;  /* 0x0000000000707944 */ /* 0x000fea0003c00000 */
.L_x_6:
[----:B------:R-:W0:Y:S01]  /*01f0*/  LDC.64 R10, c[0x0][0x398] ;  /* 0x0000e600ff0a7b82 */ /* 0x000e220000000a00 */
[----:B------:R-:W-:Y:S01]  /*0200*/  FFMA R13, R7, R2, R8 ;  /* 0x00000002070d7223 */ /* 0x000fe20000000008 */
[----:B------:R-:W1:Y:S04]  /*0210*/  LDCU UR4, c[0x0][0x388] ;  /* 0x00007100ff0477ac */ /* 0x000e680008000800 */
[----:B------:R2:W-:Y:S01]  /*0220*/  STG.E desc[UR6][R4.64], R13 ;  /* 0x0000000d04007986 */ /* 0x0005e2000c101906 */
[----:B0-----:R-:W-:-:S06]  /*0230*/  IMAD.WIDE.U32 R8, R6, 0x4, R10 ;  /* 0x0000000406087825 */ /* 0x001fcc00078e000a */
[----:B------:R2:W5:Y:S01]  /*0240*/  LDG.E R8, desc[UR6][R8.64] ;  /* 0x0000000608087981 */ /* 0x000562000c1e1900 */
[----:B------:R-:W0:Y:S01]  /*0250*/  MUFU.RCP R10, R3 ;  /* 0x00000003000a7308 */ /* 0x000e220000001000 */
[----:B-1----:R-:W-:Y:S01]  /*0260*/  I2FP.F32.U32 R11, UR4 ;  /* 0x00000004000b7c45 */ /* 0x002fe20008201000 */
[----:B------:R-:W-:-:S04]  /*0270*/  FMUL R7, R7, R7 ;  /* 0x0000000707077220 */ /* 0x000fc80000400000 */
[----:B------:R-:W-:-:S04]  /*0280*/  FMUL R2, R0, R11 ;  /* 0x0000000b00027220 */ /* 0x000fc80000400000 */
[----:B------:R-:W1:Y:S01]  /*0290*/  FCHK P0, R2, R3 ;  /* 0x0000000302007302 */ /* 0x000e620000000000 */
[----:B0-----:R-:W-:-:S04]  /*02a0*/  FFMA R15, -R3, R10, 1 ;  /* 0x3f800000030f7423 */ /* 0x001fc8000000010a */
[----:B------:R-:W-:-:S04]  /*02b0*/  FFMA R0, R10, R15, R10 ;  /* 0x0000000f0a007223 */ /* 0x000fc8000000000a */
[----:B------:R-:W-:-:S04]  /*02c0*/  FFMA R11, R0, R2, RZ ;  /* 0x00000002000b7223 */ /* 0x000fc800000000ff */
[----:B------:R-:W-:-:S04]  /*02d0*/  FFMA R10, -R3, R11, R2 ;  /* 0x0000000b030a7223 */ /* 0x000fc80000000102 */
[----:B------:R-:W-:Y:S01]  /*02e0*/  FFMA R0, R0, R10, R11 ;  /* 0x0000000a00007223 */ /* 0x000fe2000000000b */
[----:B-12---:R-:W-:Y:S06]  /*02f0*/  @!P0 BRA `(.L_x_7) ;  /* 0x0000000000108947 */ /* 0x006fec0003800000 */
[----:B------:R-:W-:Y:S01]  /*0300*/  IMAD.MOV.U32 R0, RZ, RZ, R2 ;  /* 0x000000ffff007224 */ /* 0x000fe200078e0002 */
[----:B------:R-:W-:-:S07]  /*0310*/  MOV R10, 0x330 ;  /* 0x00000330000a7802 */ /* 0x000fce0000000f00 */
[----:B-----5:R-:W-:Y:S05]  /*0320*/  CALL.REL.NOINC `($__internal_1_$__cuda_sm3x_div_rn_noftz_f32_slowpath) ;  /* 0x0000000000207944 */ /* 0x020fea0003c00000 */
[----:B------:R-:W-:-:S07]  /*0330*/  IMAD.MOV.U32 R0, RZ, RZ, R2 ;  /* 0x000000ffff007224 */ /* 0x000fce00078e0002 */
.L_x_7:
[----:B------:R-:W0:Y:S02]  /*0340*/  LDC.64 R2, c[0x0][0x3a8] ;  /* 0x0000ea00ff027b82 */ /* 0x000e240000000a00 */
[----:B0-----:R-:W-:-:S05]  /*0350*/  IMAD.WIDE.U32 R2, R6, 0x4, R2 ;  /* 0x0000000406027825 */ /* 0x001fca00078e0002 */
[----:B------:R-:W2:Y:S01]  /*0360*/  LDG.E R5, desc[UR6][R2.64] ;  /* 0x0000000602057981 */ /* 0x000ea2000c1e1900 */
[----:B-----5:R-:W-:-:S04]  /*0370*/  FFMA R0, R7, R0, R8 ;  /* 0x0000000007007223 */ /* 0x020fc80000000008 */
[----:B--2---:R-:W-:-:S05]  /*0380*/  FADD R5, R0, R5 ;  /* 0x0000000500057221 */ /* 0x004fca0000000000 */
[----:B------:R-:W-:Y:S01]  /*0390*/  STG.E desc[UR6][R2.64], R5 ;  /* 0x0000000502007986 */ /* 0x000fe2000c101906 */
[----:B------:R-:W-:Y:S05]  /*03a0*/  EXIT ;  /* 0x000000000000794d */ /* 0x000fea0003800000 */
        .weak           $__internal_1_$__cuda_sm3x_div_rn_noftz_f32_slowpath
        .type           $__internal_1_$__cuda_sm3x_div_rn_noftz_f32_slowpath,@function
        .size           $__internal_1_$__cuda_sm3x_div_rn_noftz_f32_slowpath,(.L_x_31 - $__internal_1_$__cuda_sm3x_div_rn_noftz_f32_slowpath)
$__internal_1_$__cuda_sm3x_div_rn_noftz_f32_slowpath:
[--C-:B------:R-:W-:Y:S01]  /*03b0*/  SHF.R.U32.HI R11, RZ, 0x17, R3.reuse ;  /* 0x00000017ff0b7819 */ /* 0x100fe20000011603 */
[----:B------:R-:W-:Y:S01]  /*03c0*/  IMAD.MOV.U32 R13, RZ, RZ, R3 ;  /* 0x000000ffff0d7224 */ /* 0x000fe200078e0003 */
[--C-:B------:R-:W-:Y:S02]  /*03d0*/  SHF.R.U32.HI R2, RZ, 0x17, R0.reuse ;  /* 0x00000017ff027819 */ /* 0x100fe40000011600 */
[----:B------:R-:W-:Y:S02]  /*03e0*/  LOP3.LUT R11, R11, 0xff, RZ, 0xc0, !PT ;  /* 0x000000ff0b0b7812 */ /* 0x000fe400078ec0ff */
[----:B------:R-:W-:Y:S01]  /*03f0*/  LOP3.LUT R16, R2, 0xff, RZ, 0xc0, !PT ;  /* 0x000000ff02107812 */ /* 0x000fe200078ec0ff */
[----:B------:R-:W-:Y:S02]  /*0400*/  IMAD.MOV.U32 R2, RZ, RZ, R0 ;  /* 0x000000ffff027224 */ /* 0x000fe400078e0000 */
[----:B------:R-:W-:Y:S02]  /*0410*/  VIADD R14, R11, 0xffffffff ;  /* 0xffffffff0b0e7836 */ /* 0x000fe40000000000 */
[----:B------:R-:W-:-:S03]  /*0420*/  VIADD R12, R16, 0xffffffff ;  /* 0xffffffff100c7836 */ /* 0x000fc60000000000 */
[----:B------:R-:W-:-:S04]  /*0430*/  ISETP.GT.U32.AND P0, PT, R14, 0xfd, PT ;  /* 0x000000fd0e00780c */ /* 0x000fc80003f04070 */
[----:B------:R-:W-:-:S13]  /*0440*/  ISETP.GT.U32.OR P0, PT, R12, 0xfd, P0 ;  /* 0x000000fd0c00780c */ /* 0x000fda0000704470 */
[----:B------:R-:W-:Y:S01]  /*0450*/  @!P0 IMAD.MOV.U32 R9, RZ, RZ, RZ ;  /* 0x000000ffff098224 */ /* 0x000fe200078e00ff */
[----:B------:R-:W-:Y:S06]  /*0460*/  @!P0 BRA `(.L_x_8) ;  /* 0x00000000005c8947 */ /* 0x000fec0003800000 */
[----:B------:R-:W-:Y:S02]  /*0470*/  FSETP.GTU.FTZ.AND P0, PT, |R0|, +INF , PT ;  /* 0x7f8000000000780b */ /* 0x000fe40003f1c200 */
[----:B------:R-:W-:-:S04]  /*0480*/  FSETP.GTU.FTZ.AND P1, PT, |R3|, +INF , PT ;  /* 0x7f8000000300780b */ /* 0x000fc80003f3c200 */
[----:B------:R-:W-:-:S13]  /*0490*/  PLOP3.LUT P0, PT, P0, P1, PT, 0xf8, 0x8f ;  /* 0x00000000008f781c */ /* 0x000fda0000703f70 */
[----:B------:R-:W-:Y:S05]  /*04a0*/  @P0 BRA `(.L_x_9) ;  /* 0x0000000400440947 */ /* 0x000fea0003800000 */
[----:B------:R-:W-:-:S13]  /*04b0*/  LOP3.LUT P0, RZ, R13, 0x7fffffff, R2, 0xc8, !PT ;  /* 0x7fffffff0dff7812 */ /* 0x000fda000780c802 */
[----:B------:R-:W-:Y:S05]  /*04c0*/  @!P0 BRA `(.L_x_10) ;  /* 0x0000000400348947 */ /* 0x000fea0003800000 */
[C---:B------:R-:W-:Y:S02]  /*04d0*/  FSETP.NEU.FTZ.AND P2, PT, |R0|.reuse, +INF , PT ;  /* 0x7f8000000000780b */ /* 0x040fe40003f5d200 */
[----:B------:R-:W-:Y:S02]  /*04e0*/  FSETP.NEU.FTZ.AND P1, PT, |R3|, +INF , PT ;  /* 0x7f8000000300780b */ /* 0x000fe40003f3d200 */
[----:B------:R-:W-:-:S11]  /*04f0*/  FSETP.NEU.FTZ.AND P0, PT, |R0|, +INF , PT ;  /* 0x7f8000000000780b */ /* 0x000fd60003f1d200 */
[----:B------:R-:W-:Y:S05]  /*0500*/  @!P1 BRA !P2, `(.L_x_10) ;  /* 0x0000000400249947 */ /* 0x000fea0005000000 */
[----:B------:R-:W-:-:S04]  /*0510*/  LOP3.LUT P2, RZ, R2, 0x7fffffff, RZ, 0xc0, !PT ;  /* 0x7fffffff02ff7812 */ /* 0x000fc8000784c0ff */
[----:B------:R-:W-:-:S13]  /*0520*/  PLOP3.LUT P1, PT, P1, P2, PT, 0x2f, 0xf2 ;  /* 0x0000000000f2781c */ /* 0x000fda0000f24577 */
[----:B------:R-:W-:Y:S05]  /*0530*/  @P1 BRA `(.L_x_11) ;  /* 0x0000000400101947 */ /* 0x000fea0003800000 */
[----:B------:R-:W-:-:S04]  /*0540*/  LOP3.LUT P1, RZ, R13, 0x7fffffff, RZ, 0xc0, !PT ;  /* 0x7fffffff0dff7812 */ /* 0x000fc8000782c0ff */
[----:B------:R-:W-:-:S13]  /*0550*/  PLOP3.LUT P0, PT, P0, P1, PT, 0x2f, 0xf2 ;  /* 0x0000000000f2781c */ /* 0x000fda0000702577 */
[----:B------:R-:W-:Y:S05]  /*0560*/  @P0 BRA `(.L_x_12) ;  /* 0x0000000000f80947 */ /* 0x000fea0003800000 */
[----:B------:R-:W-:Y:S02]  /*0570*/  ISETP.GE.AND P0, PT, R12, RZ, PT ;  /* 0x000000ff0c00720c */ /* 0x000fe40003f06270 */
[----:B------:R-:W-:-:S11]  /*0580*/  ISETP.GE.AND P1, PT, R14, RZ, PT ;  /* 0x000000ff0e00720c */ /* 0x000fd60003f26270 */
[----:B------:R-:W-:Y:S02]  /*0590*/  @P0 IMAD.MOV.U32 R9, RZ, RZ, RZ ;  /* 0x000000ffff090224 */ /* 0x000fe400078e00ff */
[----:B------:R-:W-:Y:S01]  /*05a0*/  @!P0 FFMA R2, R0, 1.84467440737095516160e+19, RZ ;  /* 0x5f80000000028823 */ /* 0x000fe200000000ff */
[----:B------:R-:W-:Y:S02]  /*05b0*/  @!P0 IMAD.MOV.U32 R9, RZ, RZ, -0x40 ;  /* 0xffffffc0ff098424 */ /* 0x000fe400078e00ff */
[----:B------:R-:W-:Y:S02]  /*05c0*/  @!P1 FFMA R13, R3, 1.84467440737095516160e+19, RZ ;  /* 0x5f800000030d9823 */ /* 0x000fe400000000ff */
[----:B------:R-:W-:-:S07]  /*05d0*/  @!P1 VIADD R9, R9, 0x40 ;  /* 0x0000004009099836 */ /* 0x000fce0000000000 */
.L_x_8:
[----:B------:R-:W-:-:S04]  /*05e0*/  LEA R12, R11, 0xc0800000, 0x17 ;  /* 0xc08000000b0c7811 */ /* 0x000fc800078eb8ff */
[----:B------:R-:W-:Y:S01]  /*05f0*/  IADD3 R14, PT, PT, -R12, R13, RZ ;  /* 0x0000000d0c0e7210 */ /* 0x000fe20007ffe1ff */
[----:B------:R-:W-:-:S03]  /*0600*/  VIADD R12, R16, 0xffffff81 ;  /* 0xffffff81100c7836 */ /* 0x000fc60000000000 */
[----:B------:R-:W0:Y:S01]  /*0610*/  MUFU.RCP R13, R14 ;  /* 0x0000000e000d7308 */ /* 0x000e220000001000 */
[----:B------:R-:W-:Y:S01]  /*0620*/  FADD.FTZ R15, -R14, -RZ ;  /* 0x800000ff0e0f7221 */ /* 0x000fe20000010100 */
[C---:B------:R-:W-:Y:S01]  /*0630*/  IMAD R2, R12.reuse, -0x800000, R2 ;  /* 0xff8000000c027824 */ /* 0x040fe200078e0202 */
[----:B------:R-:W-:-:S05]  /*0640*/  IADD3 R12, PT, PT, R12, 0x7f, -R11 ;  /* 0x0000007f0c0c7810 */ /* 0x000fca0007ffe80b */
[----:B------:R-:W-:Y:S02]  /*0650*/  IMAD.IADD R12, R12, 0x1, R9 ;  /* 0x000000010c0c7824 */ /* 0x000fe400078e0209 */
[----:B0-----:R-:W-:-:S04]  /*0660*/  FFMA R16, R13, R15, 1 ;  /* 0x3f8000000d107423 */ /* 0x001fc8000000000f */
[----:B------:R-:W-:-:S04]  /*0670*/  FFMA R13, R13, R16, R13 ;  /* 0x000000100d0d7223 */ /* 0x000fc8000000000d */
[----:B------:R-:W-:-:S04]  /*0680*/  FFMA R16, R2, R13, RZ ;  /* 0x0000000d02107223 */ /* 0x000fc800000000ff */
[----:B------:R-:W-:-:S04]  /*0690*/  FFMA R17, R15, R16, R2 ;  /* 0x000000100f117223 */ /* 0x000fc80000000002 */
[----:B------:R-:W-:-:S04]  /*06a0*/  FFMA R16, R13, R17, R16 ;  /* 0x000000110d107223 */ /* 0x000fc80000000010 */
[----:B------:R-:W-:-:S04]  /*06b0*/  FFMA R15, R15, R16, R2 ;  /* 0x000000100f0f7223 */ /* 0x000fc80000000002 */
[----:B------:R-:W-:-:S05]  /*06c0*/  FFMA R2, R13, R15, R16 ;  /* 0x0000000f0d027223 */ /* 0x000fca0000000010 */
[----:B------:R-:W-:-:S04]  /*06d0*/  SHF.R.U32.HI R11, RZ, 0x17, R2 ;  /* 0x00000017ff0b7819 */ /* 0x000fc80000011602 */
[----:B------:R-:W-:-:S05]  /*06e0*/  LOP3.LUT R11, R11, 0xff, RZ, 0xc0, !PT ;  /* 0x000000ff0b0b7812 */ /* 0x000fca00078ec0ff */
[----:B------:R-:W-:-:S04]  /*06f0*/  IMAD.IADD R17, R11, 0x1, R12 ;  /* 0x000000010b117824 */ /* 0x000fc800078e020c */
[----:B------:R-:W-:-:S05]  /*0700*/  VIADD R9, R17, 0xffffffff ;  /* 0xffffffff11097836 */ /* 0x000fca0000000000 */
[----:B------:R-:W-:-:S13]  /*0710*/  ISETP.GE.U32.AND P0, PT, R9, 0xfe, PT ;  /* 0x000000fe0900780c */ /* 0x000fda0003f06070 */
[----:B------:R-:W-:Y:S05]  /*0720*/  @!P0 BRA `(.L_x_13) ;  /* 0x0000000000808947 */ /* 0x000fea0003800000 */
[----:B------:R-:W-:-:S13]  /*0730*/  ISETP.GT.AND P0, PT, R17, 0xfe, PT ;  /* 0x000000fe1100780c */ /* 0x000fda0003f04270 */
[----:B------:R-:W-:Y:S05]  /*0740*/  @P0 BRA `(.L_x_14) ;  /* 0x00000000006c0947 */ /* 0x000fea0003800000 */
[----:B------:R-:W-:-:S13]  /*0750*/  ISETP.GE.AND P0, PT, R17, 0x1, PT ;  /* 0x000000011100780c */ /* 0x000fda0003f06270 */
[----:B------:R-:W-:Y:S05]  /*0760*/  @P0 BRA `(.L_x_15) ;  /* 0x0000000000980947 */ /* 0x000fea0003800000 */
[----:B------:R-:W-:Y:S02]  /*0770*/  ISETP.GE.AND P0, PT, R17, -0x18, PT ;  /* 0xffffffe81100780c */ /* 0x000fe40003f06270 */
[----:B------:R-:W-:-:S11]  /*0780*/  LOP3.LUT R2, R2, 0x80000000, RZ, 0xc0, !PT ;  /* 0x8000000002027812 */ /* 0x000fd600078ec0ff */
[----:B------:R-:W-:Y:S05]  /*0790*/  @!P0 BRA `(.L_x_15) ;  /* 0x00000000008c8947 */ /* 0x000fea0003800000 */
[-CC-:B------:R-:W-:Y:S01]  /*07a0*/  FFMA.RZ R9, R13, R15.reuse, R16.reuse ;  /* 0x0000000f0d097223 */ /* 0x180fe2000000c010 */
[----:B------:R-:W-:Y:S02]  /*07b0*/  VIADD R14, R17, 0x20 ;  /* 0x00000020110e7836 */ /* 0x000fe40000000000 */
[-CC-:B------:R-:W-:Y:S01]  /*07c0*/  FFMA.RM R12, R13, R15.reuse, R16.reuse ;  /* 0x0000000f0d0c7223 */ /* 0x180fe20000004010 */
[----:B------:R-:W-:Y:S02]  /*07d0*/  ISETP.NE.AND P2, PT, R17, RZ, PT ;  /* 0x000000ff1100720c */ /* 0x000fe40003f45270 */
[----:B------:R-:W-:Y:S01]  /*07e0*/  LOP3.LUT R11, R9, 0x7fffff, RZ, 0xc0, !PT ;  /* 0x007fffff090b7812 */ /* 0x000fe200078ec0ff */
[----:B------:R-:W-:Y:S01]  /*07f0*/  FFMA.RP R9, R13, R15, R16 ;  /* 0x0000000f0d097223 */ /* 0x000fe20000008010 */
[----:B------:R-:W-:Y:S02]  /*0800*/  ISETP.NE.AND P1, PT, R17, RZ, PT ;  /* 0x000000ff1100720c */ /* 0x000fe40003f25270 */
[----:B------:R-:W-:-:S02]  /*0810*/  LOP3.LUT R11, R11, 0x800000, RZ, 0xfc, !PT ;  /* 0x008000000b0b7812 */ /* 0x000fc400078efcff */
[----:B------:R-:W-:Y:S02]  /*0820*/  IADD3 R13, PT, PT, -R17, RZ, RZ ;  /* 0x000000ff110d7210 */ /* 0x000fe40007ffe1ff */
[----:B------:R-:W-:Y:S02]  /*0830*/  SHF.L.U32 R14, R11, R14, RZ ;  /* 0x0000000e0b0e7219 */ /* 0x000fe400000006ff */
[----:B------:R-:W-:Y:S02]  /*0840*/  FSETP.NEU.FTZ.AND P0, PT, R9, R12, PT ;  /* 0x0000000c0900720b */ /* 0x000fe40003f1d000 */
[----:B------:R-:W-:Y:S02]  /*0850*/  SEL R12, R13, RZ, P2 ;  /* 0x000000ff0d0c7207 */ /* 0x000fe40001000000 */
[----:B------:R-:W-:Y:S02]  /*0860*/  ISETP.NE.AND P1, PT, R14, RZ, P1 ;  /* 0x000000ff0e00720c */ /* 0x000fe40000f25270 */
[----:B------:R-:W-:-:S02]  /*0870*/  SHF.R.U32.HI R12, RZ, R12, R11 ;  /* 0x0000000cff0c7219 */ /* 0x000fc4000001160b */
[----:B------:R-:W-:Y:S02]  /*0880*/  PLOP3.LUT P0, PT, P0, P1, PT, 0xf8, 0x8f ;  /* 0x00000000008f781c */ /* 0x000fe40000703f70 */
[----:B------:R-:W-:Y:S02]  /*0890*/  SHF.R.U32.HI R14, RZ, 0x1, R12 ;  /* 0x00000001ff0e7819 */ /* 0x000fe4000001160c */
[----:B------:R-:W-:-:S04]  /*08a0*/  SEL R9, RZ, 0x1, !P0 ;  /* 0x00000001ff097807 */ /* 0x000fc80004000000 */
[----:B------:R-:W-:-:S04]  /*08b0*/  LOP3.LUT R9, R9, 0x1, R14, 0xf8, !PT ;  /* 0x0000000109097812 */ /* 0x000fc800078ef80e */
[----:B------:R-:W-:-:S05]  /*08c0*/  LOP3.LUT R9, R9, R12, RZ, 0xc0, !PT ;  /* 0x0000000c09097212 */ /* 0x000fca00078ec0ff */
[----:B------:R-:W-:-:S05]  /*08d0*/  IMAD.IADD R9, R14, 0x1, R9 ;  /* 0x000000010e097824 */ /* 0x000fca00078e0209 */
[----:B------:R-:W-:Y:S01]  /*08e0*/  LOP3.LUT R2, R9, R2, RZ, 0xfc, !PT ;  /* 0x0000000209027212 */ /* 0x000fe200078efcff */
[----:B------:R-:W-:Y:S06]  /*08f0*/  BRA `(.L_x_15) ;  /* 0x0000000000347947 */ /* 0x000fec0003800000 */
.L_x_14:
[----:B------:R-:W-:-:S04]  /*0900*/  LOP3.LUT R2, R2, 0x80000000, RZ, 0xc0, !PT ;  /* 0x8000000002027812 */ /* 0x000fc800078ec0ff */
[----:B------:R-:W-:Y:S01]  /*0910*/  LOP3.LUT R2, R2, 0x7f800000, RZ, 0xfc, !PT ;  /* 0x7f80000002027812 */ /* 0x000fe200078efcff */
[----:B------:R-:W-:Y:S06]  /*0920*/  BRA `(.L_x_15) ;  /* 0x0000000000287947 */ /* 0x000fec0003800000 */
.L_x_13:
[----:B------:R-:W-:Y:S01]  /*0930*/  IMAD R2, R12, 0x800000, R2 ;  /* 0x008000000c027824 */ /* 0x000fe200078e0202 */
[----:B------:R-:W-:Y:S06]  /*0940*/  BRA `(.L_x_15) ;  /* 0x0000000000207947 */ /* 0x000fec0003800000 */
.L_x_12:
[----:B------:R-:W-:-:S04]  /*0950*/  LOP3.LUT R2, R13, 0x80000000, R2, 0x48, !PT ;  /* 0x800000000d027812 */ /* 0x000fc800078e4802 */
[----:B------:R-:W-:Y:S01]  /*0960*/  LOP3.LUT R2, R2, 0x7f800000, RZ, 0xfc, !PT ;  /* 0x7f80000002027812 */ /* 0x000fe200078efcff */
[----:B------:R-:W-:Y:S06]  /*0970*/  BRA `(.L_x_15) ;  /* 0x0000000000147947 */ /* 0x000fec0003800000 */
.L_x_11:
[----:B------:R-:W-:Y:S01]  /*0980*/  LOP3.LUT R2, R13, 0x80000000, R2, 0x48, !PT ;  /* 0x800000000d027812 */ /* 0x000fe200078e4802 */
[----:B------:R-:W-:Y:S06]  /*0990*/  BRA `(.L_x_15) ;  /* 0x00000000000c7947 */ /* 0x000fec0003800000 */
.L_x_10:
[----:B------:R-:W0:Y:S01]  /*09a0*/  MUFU.RSQ R2, -QNAN ;  /* 0xffc0000000027908 */ /* 0x000e220000001400 */
[----:B------:R-:W-:Y:S05]  /*09b0*/  BRA `(.L_x_15) ;  /* 0x0000000000047947 */ /* 0x000fea0003800000 */
.L_x_9:
[----:B------:R-:W-:-:S07]  /*09c0*/  FADD.FTZ R2, R0, R3 ;  /* 0x0000000300027221 */ /* 0x000fce0000010000 */
.L_x_15:
[----:B------:R-:W-:-:S04]  /*09d0*/  IMAD.MOV.U32 R11, RZ, RZ, 0x0 ;  /* 0x00000000ff0b7424 */ /* 0x000fc800078e00ff */
[----:B0-----:R-:W-:Y:S05]  /*09e0*/  RET.REL.NODEC R10 `(_Z36elem_blockreduce_moments2_f32_kerneljjjPKfS0_PfS1_) ;  /* 0xfffffff40a847950 */ /* 0x001fea0003c3ffff */
.L_x_16:
        /* <DEDUP_REMOVED lines=9> */
.L_x_31:


//--------------------- .text._Z34elem_increduce_moments2_f32_kerneljjPKfPfS1_ --------------------------
	.section	.text._Z34elem_increduce_moments2_f32_kerneljjPKfPfS1_,"ax",@progbits
	.align	128
        .global         _Z34elem_increduce_moments2_f32_kerneljjPKfPfS1_
        .type           _Z34elem_increduce_moments2_f32_kerneljjPKfPfS1_,@function
        .size           _Z34elem_increduce_moments2_f32_kerneljjPKfPfS1_,(.L_x_32 - _Z34elem_increduce_moments2_f32_kerneljjPKfPfS1_)
        .other          _Z34elem_increduce_moments2_f32_kerneljjPKfPfS1_,@"STO_CUDA_ENTRY STV_DEFAULT"
_Z34elem_increduce_moments2_f32_kerneljjPKfPfS1_:
.text._Z34elem_increduce_moments2_f32_kerneljjPKfPfS1_:
        /* <DEDUP_REMOVED lines=9> */
[----:B0-----:R-:W-:-:S06]  /*0090*/  UIADD3 UR4, UPT, UPT, UR4, 0x1, URZ ;  /* 0x0000000104047890 */ /* 0x001fcc000fffe0ff */
[----:B------:R-:W-:-:S05]  /*00a0*/  I2FP.F32.U32 R0, UR4 ;  /* 0x0000000400007c45 */ /* 0x000fca0008201000 */
[----:B------:R-:W-:Y:S01]  /*00b0*/  VIADD R3, R0, 0x1800000 ;  /* 0x0180000000037836 */ /* 0x000fe20000000000 */
[----:B------:R-:W0:Y:S04]  /*00c0*/  LDCU.64 UR4, c[0x0][0x358] ;  /* 0x00006b00ff0477ac */ /* 0x000e280008000a00 */
[----:B------:R-:W-:-:S04]  /*00d0*/  LOP3.LUT R3, R3, 0x7f800000, RZ, 0xc0, !PT ;  /* 0x7f80000003037812 */ /* 0x000fc800078ec0ff */
[----:B------:R-:W-:-:S13]  /*00e0*/  ISETP.GT.U32.AND P0, PT, R3, 0x1ffffff, PT ;  /* 0x01ffffff0300780c */ /* 0x000fda0003f04070 */
[----:B0-----:R-:W-:Y:S05]  /*00f0*/  @P0 BRA `(.L_x_17) ;  /* 0x00000000000c0947 */ /* 0x001fea0003800000 */
[----:B------:R-:W-:-:S07]  /*0100*/  MOV R4, 0x120 ;  /* 0x0000012000047802 */ /* 0x000fce0000000f00 */
[----:B------:R-:W-:Y:S05]  /*0110*/  CALL.REL.NOINC `($__internal_2_$__cuda_sm20_rcp_rn_f32_slowpath) ;  /* 0x0000000000547944 */ /* 0x000fea0003c00000 */
[----:B------:R-:W-:Y:S05]  /*0120*/  BRA `(.L_x_18) ;  /* 0x0000000000107947 */ /* 0x000fea0003800000 */
.L_x_17:
[----:B------:R-:W0:Y:S02]  /*0130*/  MUFU.RCP R3, R0 ;  /* 0x0000000000037308 */ /* 0x000e240000001000 */
[----:B0-----:R-:W-:-:S04]  /*0140*/  FFMA R4, R0, R3, -1 ;  /* 0xbf80000000047423 */ /* 0x001fc80000000003 */
[----:B------:R-:W-:-:S04]  /*0150*/  FADD.FTZ R4, -R4, -RZ ;  /* 0x800000ff04047221 */ /* 0x000fc80000010100 */
[----:B------:R-:W-:-:S07]  /*0160*/  FFMA R3, R3, R4, R3 ;  /* 0x0000000403037223 */ /* 0x000fce0000000003 */
.L_x_18:
[----:B------:R-:W0:Y:S08]  /*0170*/  LDC.64 R4, c[0x0][0x388] ;  /* 0x0000e200ff047b82 */ /* 0x000e300000000a00 */
[----:B------:R-:W1:Y:S08]  /*0180*/  LDC.64 R6, c[0x0][0x390] ;  /* 0x0000e400ff067b82 */ /* 0x000e700000000a00 */
[----:B------:R-:W2:Y:S01]  /*0190*/  LDC.64 R8, c[0x0][0x398] ;  /* 0x0000e600ff087b82 */ /* 0x000ea20000000a00 */
[----:B0-----:R-:W-:-:S06]  /*01a0*/  IMAD.WIDE.U32 R4, R2, 0x4, R4 ;  /* 0x0000000402047825 */ /* 0x001fcc00078e0004 */
[----:B------:R-:W3:Y:S01]  /*01b0*/  LDG.E R4, desc[UR4][R4.64] ;  /* 0x0000000404047981 */ /* 0x000ee2000c1e1900 */
[----:B-1----:R-:W-:-:S05]  /*01c0*/  IMAD.WIDE.U32 R6, R2, 0x4, R6 ;  /* 0x0000000402067825 */ /* 0x002fca00078e0006 */
[----:B------:R-:W3:Y:S02]  /*01d0*/  LDG.E R0, desc[UR4][R6.64] ;  /* 0x0000000406007981 */ /* 0x000ee4000c1e1900 */
[----:B---3--:R-:W-:-:S04]  /*01e0*/  FADD R11, R4, -R0 ;  /* 0x80000000040b7221 */ /* 0x008fc80000000000 */
[----:B------:R-:W-:Y:S01]  /*01f0*/  FFMA R13, R11, R3, R0 ;  /* 0x000000030b0d7223 */ /* 0x000fe20000000000 */
[----:B--2---:R-:W-:-:S04]  /*0200*/  IMAD.WIDE.U32 R2, R2, 0x4, R8 ;  /* 0x0000000402027825 */ /* 0x004fc800078e0008 */
[----:B------:R-:W-:Y:S04]  /*0210*/  STG.E desc[UR4][R6.64], R13 ;  /* 0x0000000d06007986 */ /* 0x000fe8000c101904 */
[----:B------:R-:W2:Y:S01]  /*0220*/  LDG.E R8, desc[UR4][R2.64] ;  /* 0x0000000402087981 */ /* 0x000ea2000c1e1900 */
[----:B------:R-:W-:-:S04]  /*0230*/  FADD R0, R4, -R13 ;  /* 0x8000000d04007221 */ /* 0x000fc80000000000 */
[----:B--2---:R-:W-:-:S05]  /*0240*/  FFMA R11, R11, R0, R8 ;  /* 0x000000000b0b7223 */ /* 0x004fca0000000008 */
[----:B------:R-:W-:Y:S01]  /*0250*/  STG.E desc[UR4][R2.64], R11 ;  /* 0x0000000b02007986 */ /* 0x000fe2000c101904 */
[----:B------:R-:W-:Y:S05]  /*0260*/  EXIT ;  /* 0x000000000000794d */ /* 0x000fea0003800000 */
        .weak           $__internal_2_$__cuda_sm20_rcp_rn_f32_slowpath
        .type           $__internal_2_$__cuda_sm20_rcp_rn_f32_slowpath,@function
        .size           $__internal_2_$__cuda_sm20_rcp_rn_f32_slowpath,(.L_x_32 - $__internal_2_$__cuda_sm20_rcp_rn_f32_slowpath)
$__internal_2_$__cuda_sm20_rcp_rn_f32_slowpath:
        /* <DEDUP_REMOVED lines=15> */
.L_x_19:
[----:B------:R-:W-:-:S04]  /*0360*/  IADD3 R5, PT, PT, R3, -0xfd, RZ ;  /* 0xffffff0303057810 */ /* 0x000fc80007ffe0ff */
        /* <DEDUP_REMOVED lines=25> */
[----:B------:R-:W-:-:S04]  /*0500*/  SEL R5, RZ, 0x1, !P0 ;  /* 0x00000001ff057807 */ /* 0x000fc80004000000 */
[----:B------:R-:W-:-:S04]  /*0510*/  IADD3 R5, PT, PT, -R5, RZ, RZ ;  /* 0x000000ff05057210 */ /* 0x000fc80007ffe1ff */
[----:B------:R-:W-:-:S13]  /*0520*/  ISETP.GE.AND P0, PT, R5, RZ, PT ;  /* 0x000000ff0500720c */ /* 0x000fda0003f06270 */
[----:B------:R-:W-:-:S05]  /*0530*/  @!P0 VIADD R3, R3, 0x1 ;  /* 0x0000000103038836 */ /* 0x000fca0000000000 */
[----:B------:R-:W-:-:S04]  /*0540*/  @!P1 SHF.L.U32 R3, R3, 0x1, RZ ;  /* 0x0000000103039819 */ /* 0x000fc800000006ff */
[----:B------:R-:W-:Y:S01]  /*0550*/  LOP3.LUT R3, R3, 0x80000000, R0, 0xf8, !PT ;  /* 0x8000000003037812 */ /* 0x000fe200078ef800 */
[----:B------:R-:W-:Y:S06]  /*0560*/  BRA `(.L_x_20) ;  /* 0x0000000000047947 */ /* 0x000fec0003800000 */
.L_x_21:
[----:B------:R0:W1:Y:S02]  /*0570*/  MUFU.RCP R3, R0 ;  /* 0x0000000000037308 */ /* 0x0000640000001000 */
.L_x_20:
[----:B------:R-:W-:-:S04]  /*0580*/  IMAD.MOV.U32 R5, RZ, RZ, 0x0 ;  /* 0x00000000ff057424 */ /* 0x000fc800078e00ff */
[----:B0123--:R-:W-:Y:S05]  /*0590*/  RET.REL.NODEC R4 `(_Z34elem_increduce_moments2_f32_kerneljjPKfPfS1_) ;  /* 0xfffffff804987950 */ /* 0x00ffea0003c3ffff */
.L_x_22:
        /* <DEDUP_REMOVED lines=14> */
.L_x_32:


//--------------------- .text._Z34elem_prereduce_moments2_f32_kerneljPKfPfS1_ --------------------------
	.section	.text._Z34elem_prereduce_moments2_f32_kerneljPKfPfS1_,"ax",@progbits
	.align	128
        .global         _Z34elem_prereduce_moments2_f32_kerneljPKfPfS1_
        .type           _Z34elem_prereduce_moments2_f32_kerneljPKfPfS1_,@function
        .size           _Z34elem_prereduce_moments2_f32_kerneljPKfPfS1_,(.L_x_37 - _Z34elem_prereduce_moments2_f32_kerneljPKfPfS1_)
        .other          _Z34elem_prereduce_moments2_f32_kerneljPKfPfS1_,@"STO_CUDA_ENTRY STV_DEFAULT"
_Z34elem_prereduce_moments2_f32_kerneljPKfPfS1_:
.text._Z34elem_prereduce_moments2_f32_kerneljPKfPfS1_:
        /* <DEDUP_REMOVED lines=9> */
[----:B------:R-:W1:Y:S07]  /*0090*/  LDCU.64 UR4, c[0x0][0x358] ;  /* 0x00006b00ff0477ac */ /* 0x000e6e0008000a00 */
[----:B------:R-:W2:Y:S08]  /*00a0*/  LDC.64 R4, c[0x0][0x390] ;  /* 0x0000e400ff047b82 */ /* 0x000eb00000000a00 */
[----:B------:R-:W3:Y:S01]  /*00b0*/  LDC.64 R6, c[0x0][0x398] ;  /* 0x0000e600ff067b82 */ /* 0x000ee20000000a00 */
[----:B0-----:R-:W-:-:S06]  /*00c0*/  IMAD.WIDE.U32 R2, R9, 0x4, R2 ;  /* 0x0000000409027825 */ /* 0x001fcc00078e0002 */
[----:B-1----:R-:W4:Y:S01]  /*00d0*/  LDG.E R3, desc[UR4][R2.64] ;  /* 0x0000000402037981 */ /* 0x002f22000c1e1900 */
[----:B--2---:R-:W-:-:S04]  /*00e0*/  IMAD.WIDE.U32 R4, R9, 0x4, R4 ;  /* 0x0000000409047825 */ /* 0x004fc800078e0004 */
[----:B---3--:R-:W-:Y:S01]  /*00f0*/  IMAD.WIDE.U32 R6, R9, 0x4, R6 ;  /* 0x0000000409067825 */ /* 0x008fe200078e0006 */
[----:B----4-:R-:W-:Y:S04]  /*0100*/  STG.E desc[UR4][R4.64], R3 ;  /* 0x0000000304007986 */ /* 0x010fe8000c101904 */
[----:B------:R-:W-:Y:S01]  /*0110*/  STG.E desc[UR4][R6.64], RZ ;  /* 0x000000ff06007986 */ /* 0x000fe2000c101904 */
[----:B------:R-:W-:Y:S05]  /*0120*/  EXIT ;  /* 0x000000000000794d */ /* 0x000fea0003800000 */
.L_x_23:
        /* <DEDUP_REMOVED lines=13> */
.L_x_37:


//--------------------- .text._Z30elem_increduce_mean_f32_kerneljjPKfPf --------------------------
	.section	.text._Z30elem_increduce_mean_f32_kerneljjPKfPf,"ax",@progbits
	.align	128
        .global         _Z30elem_increduce_mean_f32_kerneljjPKfPf
        .type           _Z30elem_increduce_mean_f32_kerneljjPKfPf,@function
        .size           _Z30elem_increduce_mean_f32_kerneljjPKfPf,(.L_x_33 - _Z30elem_increduce_mean_f32_kerneljjPKfPf)
        .other          _Z30elem_increduce_mean_f32_kerneljjPKfPf,@"STO_CUDA_ENTRY STV_DEFAULT"
_Z30elem_increduce_mean_f32_kerneljjPKfPf:
.text._Z30elem_increduce_mean_f32_kerneljjPKfPf:
        /* <DEDUP_REMOVED lines=17> */
[----:B------:R-:W-:Y:S05]  /*0110*/  CALL.REL.NOINC `($__internal_3_$__cuda_sm20_rcp_rn_f32_slowpath) ;  /* 0x0000000000407944 */ /* 0x000fea0003c00000 */
[----:B------:R-:W-:Y:S01]  /*0120*/  IMAD.MOV.U32 R8, RZ, RZ, R3 ;  /* 0x000000ffff087224 */ /* 0x000fe200078e0003 */
[----:B------:R-:W-:Y:S06]  /*0130*/  BRA `(.L_x_25) ;  /* 0x0000000000107947 */ /* 0x000fec0003800000 */
.L_x_24:
[----:B------:R-:W0:Y:S02]  /*0140*/  MUFU.RCP R3, R0 ;  /* 0x0000000000037308 */ /* 0x000e240000001000 */
[----:B0-----:R-:W-:-:S04]  /*0150*/  FFMA R4, R0, R3, -1 ;  /* 0xbf80000000047423 */ /* 0x001fc80000000003 */
[----:B------:R-:W-:-:S04]  /*0160*/  FADD.FTZ R4, -R4, -RZ ;  /* 0x800000ff04047221 */ /* 0x000fc80000010100 */
[----:B------:R-:W-:-:S07]  /*0170*/  FFMA R8, R3, R4, R3 ;  /* 0x0000000403087223 */ /* 0x000fce0000000003 */
.L_x_25:
[----:B------:R-:W0:Y:S08]  /*0180*/  LDC.64 R4, c[0x0][0x388] ;  /* 0x0000e200ff047b82 */ /* 0x000e300000000a00 */
[----:B------:R-:W1:Y:S01]  /*0190*/  LDC.64 R6, c[0x0][0x390] ;  /* 0x0000e400ff067b82 */ /* 0x000e620000000a00 */
[----:B0-----:R-:W-:-:S06]  /*01a0*/  IMAD.WIDE.U32 R4, R2, 0x4, R4 ;  /* 0x0000000402047825 */ /* 0x001fcc00078e0004 */
[----:B------:R-:W2:Y:S01]  /*01b0*/  LDG.E R4, desc[UR4][R4.64] ;  /* 0x0000000404047981 */ /* 0x000ea2000c1e1900 */
[----:B-1----:R-:W-:-:S05]  /*01c0*/  IMAD.WIDE.U32 R2, R2, 0x4, R6 ;  /* 0x0000000402027825 */ /* 0x002fca00078e0006 */
[----:B------:R-:W2:Y:S02]  /*01d0*/  LDG.E R7, desc[UR4][R2.64] ;  /* 0x0000000402077981 */ /* 0x000ea4000c1e1900 */
[----:B--2---:R-:W-:-:S04]  /*01e0*/  FADD R0, R4, -R7 ;  /* 0x8000000704007221 */ /* 0x004fc80000000000 */
[----:B------:R-:W-:-:S05]  /*01f0*/  FFMA R7, R0, R8, R7 ;  /* 0x0000000800077223 */ /* 0x000fca0000000007 */
[----:B------:R-:W-:Y:S01]  /*0200*/  STG.E desc[UR4][R2.64], R7 ;  /* 0x0000000702007986 */ /* 0x000fe2000c101904 */
[----:B------:R-:W-:Y:S05]  /*0210*/  EXIT ;  /* 0x000000000000794d */ /* 0x000fea0003800000 */
        .weak           $__internal_3_$__cuda_sm20_rcp_rn_f32_slowpath
        .type           $__internal_3_$__cuda_sm20_rcp_rn_f32_slowpath,@function
        .size           $__internal_3_$__cuda_sm20_rcp_rn_f32_slowpath,(.L_x_33 - $__internal_3_$__cuda_sm20_rcp_rn_f32_slowpath)
$__internal_3_$__cuda_sm20_rcp_rn_f32_slowpath:
        /* <DEDUP_REMOVED lines=15> */
.L_x_26:
        /* <DEDUP_REMOVED lines=18> */
[----:B------:R-:W-:-:S02]  /*0430*/  IADD3 R7, PT, PT, -R7, RZ, RZ ;  /* 0x000000ff07077210 */ /* 0x000fc40007ffe1ff */
[-C--:B------:R-:W-:Y:S02]  /*0440*/  SHF.R.U32.HI R6, RZ, R5.reuse, R6 ;  /* 0x00000005ff067219 */ /* 0x080fe40000011606 */
[--C-:B------:R-:W-:Y:S02]  /*0450*/  LOP3.LUT P1, RZ, R7, R5, R8.reuse, 0xf8, !PT ;  /* 0x0000000507ff7212 */ /* 0x100fe4000782f808 */
[C---:B------:R-:W-:Y:S02]  /*0460*/  LOP3.LUT P0, RZ, R6.reuse, 0x1, RZ, 0xc0, !PT ;  /* 0x0000000106ff7812 */ /* 0x040fe4000780c0ff */
[----:B------:R-:W-:Y:S02]  /*0470*/  LOP3.LUT P2, RZ, R6, 0x2, RZ, 0xc0, !PT ;  /* 0x0000000206ff7812 */ /* 0x000fe4000784c0ff */
[----:B------:R-:W-:Y:S02]  /*0480*/  SHF.R.U32.HI R3, RZ, R3, R8 ;  /* 0x00000003ff037219 */ /* 0x000fe40000011608 */
[----:B------:R-:W-:-:S02]  /*0490*/  PLOP3.LUT P0, PT, P0, P1, P2, 0xe0, 0x0 ;  /* 0x000000000000781c */ /* 0x000fc40000703c20 */
[----:B------:R-:W-:Y:S02]  /*04a0*/  LOP3.LUT P1, RZ, R0, 0x7fffff, RZ, 0xc0, !PT ;  /* 0x007fffff00ff7812 */ /* 0x000fe4000782c0ff */
[----:B------:R-:W-:-:S05]  /*04b0*/  SEL R5, RZ, 0x1, !P0 ;  /* 0x00000001ff057807 */ /* 0x000fca0004000000 */
[----:B------:R-:W-:-:S05]  /*04c0*/  IMAD.MOV R5, RZ, RZ, -R5 ;  /* 0x000000ffff057224 */ /* 0x000fca00078e0a05 */
[----:B------:R-:W-:-:S13]  /*04d0*/  ISETP.GE.AND P0, PT, R5, RZ, PT ;  /* 0x000000ff0500720c */ /* 0x000fda0003f06270 */
[----:B------:R-:W-:-:S05]  /*04e0*/  @!P0 VIADD R3, R3, 0x1 ;  /* 0x0000000103038836 */ /* 0x000fca0000000000 */
[----:B------:R-:W-:-:S04]  /*04f0*/  @!P1 SHF.L.U32 R3, R3, 0x1, RZ ;  /* 0x0000000103039819 */ /* 0x000fc800000006ff */
[----:B------:R-:W-:Y:S01]  /*0500*/  LOP3.LUT R3, R3, 0x80000000, R0, 0xf8, !PT ;  /* 0x8000000003037812 */ /* 0x000fe200078ef800 */
[----:B------:R-:W-:Y:S06]  /*0510*/  BRA `(.L_x_27) ;  /* 0x0000000000047947 */ /* 0x000fec0003800000 */
.L_x_28:
[----:B------:R0:W1:Y:S02]  /*0520*/  MUFU.RCP R3, R0 ;  /* 0x0000000000037308 */ /* 0x0000640000001000 */
.L_x_27:
[----:B------:R-:W-:-:S04]  /*0530*/  IMAD.MOV.U32 R5, RZ, RZ, 0x0 ;  /* 0x00000000ff057424 */ /* 0x000fc800078e00ff */
[----:B0123--:R-:W-:Y:S05]  /*0540*/  RET.REL.NODEC R4 `(_Z30elem_increduce_mean_f32_kerneljjPKfPf) ;  /* 0xfffffff804ac7950 */ /* 0x00ffea0003c3ffff */
.L_x_29:
        /* <DEDUP_REMOVED lines=11> */
.L_x_33:


//--------------------- .nv.shared.reserved.0     --------------------------
	.section	.nv.shared.reserved.0,"aw",@nobits
	.weak		__nv_reservedSMEM_offset_0_alias
	.size		__nv_reservedSMEM_offset_0_alias, 0, 64
	.other		__nv_reservedSMEM_offset_0_alias,@"STO_CUDA_RESERVED_SHARED STV_DEFAULT"
__nv_reservedSMEM_offset_0_alias:
	.zero		0
	.zero		64


//--------------------- .nv.constant0._Z30elem_postreduce_var_f32_kerneljjPf --------------------------
	.section	.nv.constant0._Z30elem_postreduce_var_f32_kerneljjPf,"a",@progbits
	.sectionflags	@""
	.align	4
.nv.constant0._Z30elem_postreduce_var_f32_kerneljjPf:
	.zero		912


//--------------------- .nv.constant0._Z36elem_blockreduce_moments2_f32_kerneljjjPKfS0_PfS1_ --------------------------
	.section	.nv.constant0._Z36elem_blockreduce_moments2_f32_kerneljjjPKfS0_PfS1_,"a",@progbits
	.sectionflags	@""
	.align	4
.nv.constant0._Z36elem_blockreduce_moments2_f32_kerneljjjPKfS0_PfS1_:
	.zero		944


//--------------------- .nv.constant0._Z34elem_increduce_moments2_f32_kerneljjPKfPfS1_ --------------------------
	.section	.nv.constant0._Z34elem_increduce_moments2_f32_kerneljjPKfPfS1_,"a",@progbits
	.sectionflags	@""
	.align	4
.nv.constant0._Z34elem_increduce_moments2_f32_kerneljjPKfPfS1_:
	.zero		928


//--------------------- .nv.constant0._Z34elem_prereduce_moments2_f32_kerneljPKfPfS1_ --------------------------
	.section	.nv.constant0._Z34elem_prereduce_moments2_f32_kerneljPKfPfS1_,"a",@progbits
	.sectionflags	@""
	.align	4
.nv.constant0._Z34elem_prereduce_moments2_f32_kerneljPKfPfS1_:
	.zero		928


//--------------------- .nv.constant0._Z30elem_increduce_mean_f32_kerneljjPKfPf --------------------------
	.section	.nv.constant0._Z30elem_increduce_mean_f32_kerneljjPKfPf,"a",@progbits
	.sectionflags	@""
	.align	4
.nv.constant0._Z30elem_increduce_mean_f32_kerneljjPKfPf:
	.zero		920


//--------------------- SYMBOLS --------------------------

	.type		.nv.reservedSmem.offset0,@object
	.size		.nv.reservedSmem.offset0,0x4
